//
// Generated by NVIDIA NVVM Compiler
//
// Compiler Build ID: CL-36424714
// Cuda compilation tools, release 13.0, V13.0.88
// Based on NVVM 20.0.0
//

.version 9.0
.target sm_100
.address_size 64

	// .globl	_Z24scalar_multiplier_kernelPfmmf

.visible .entry _Z24scalar_multiplier_kernelPfmmf(
	.param .u64 .ptr .align 1 _Z24scalar_multiplier_kernelPfmmf_param_0,
	.param .u64 _Z24scalar_multiplier_kernelPfmmf_param_1,
	.param .u64 _Z24scalar_multiplier_kernelPfmmf_param_2,
	.param .f32 _Z24scalar_multiplier_kernelPfmmf_param_3
)
{
	.reg .pred 	%p<2>;
	.reg .b32 	%r<5>;
	.reg .b32 	%f<4>;
	.reg .b64 	%rd<9>;

	ld.param.u64 	%rd2, [_Z24scalar_multiplier_kernelPfmmf_param_0];
	ld.param.u64 	%rd3, [_Z24scalar_multiplier_kernelPfmmf_param_1];
	ld.param.u64 	%rd4, [_Z24scalar_multiplier_kernelPfmmf_param_2];
	ld.param.f32 	%f1, [_Z24scalar_multiplier_kernelPfmmf_param_3];
	mov.u32 	%r1, %ctaid.x;
	mov.u32 	%r2, %ntid.x;
	mov.u32 	%r3, %tid.x;
	mad.lo.s32 	%r4, %r1, %r2, %r3;
	cvt.s64.s32 	%rd1, %r4;
	mul.lo.s64 	%rd5, %rd4, %rd3;
	setp.le.u64 	%p1, %rd5, %rd1;
	@%p1 bra 	$L__BB0_2;
	cvta.to.global.u64 	%rd6, %rd2;
	shl.b64 	%rd7, %rd1, 2;
	add.s64 	%rd8, %rd6, %rd7;
	ld.global.f32 	%f2, [%rd8];
	mul.f32 	%f3, %f1, %f2;
	st.global.f32 	[%rd8], %f3;
$L__BB0_2:
	ret;

}
	// .globl	_Z14mat_add_kernelPfS_mmf
.visible .entry _Z14mat_add_kernelPfS_mmf(
	.param .u64 .ptr .align 1 _Z14mat_add_kernelPfS_mmf_param_0,
	.param .u64 .ptr .align 1 _Z14mat_add_kernelPfS_mmf_param_1,
	.param .u64 _Z14mat_add_kernelPfS_mmf_param_2,
	.param .u64 _Z14mat_add_kernelPfS_mmf_param_3,
	.param .f32 _Z14mat_add_kernelPfS_mmf_param_4
)
{
	.reg .pred 	%p<2>;
	.reg .b32 	%r<5>;
	.reg .b32 	%f<5>;
	.reg .b64 	%rd<12>;

	ld.param.u64 	%rd2, [_Z14mat_add_kernelPfS_mmf_param_0];
	ld.param.u64 	%rd3, [_Z14mat_add_kernelPfS_mmf_param_1];
	ld.param.u64 	%rd4, [_Z14mat_add_kernelPfS_mmf_param_2];
	ld.param.u64 	%rd5, [_Z14mat_add_kernelPfS_mmf_param_3];
	ld.param.f32 	%f1, [_Z14mat_add_kernelPfS_mmf_param_4];
	mov.u32 	%r1, %ctaid.x;
	mov.u32 	%r2, %ntid.x;
	mov.u32 	%r3, %tid.x;
	mad.lo.s32 	%r4, %r1, %r2, %r3;
	cvt.s64.s32 	%rd1, %r4;
	mul.lo.s64 	%rd6, %rd5, %rd4;
	setp.le.u64 	%p1, %rd6, %rd1;
	@%p1 bra 	$L__BB1_2;
	cvta.to.global.u64 	%rd7, %rd3;
	cvta.to.global.u64 	%rd8, %rd2;
	shl.b64 	%rd9, %rd1, 2;
	add.s64 	%rd10, %rd7, %rd9;
	ld.global.f32 	%f2, [%rd10];
	add.s64 	%rd11, %rd8, %rd9;
	ld.global.f32 	%f3, [%rd11];
	fma.rn.f32 	%f4, %f1, %f2, %f3;
	st.global.f32 	[%rd11], %f4;
$L__BB1_2:
	ret;

}
	// .globl	_Z18diffuse_bad_kernelPfS_mmf
.visible .entry _Z18diffuse_bad_kernelPfS_mmf(
	.param .u64 .ptr .align 1 _Z18diffuse_bad_kernelPfS_mmf_param_0,
	.param .u64 .ptr .align 1 _Z18diffuse_bad_kernelPfS_mmf_param_1,
	.param .u64 _Z18diffuse_bad_kernelPfS_mmf_param_2,
	.param .u64 _Z18diffuse_bad_kernelPfS_mmf_param_3,
	.param .f32 _Z18diffuse_bad_kernelPfS_mmf_param_4
)
{
	.reg .pred 	%p<7>;
	.reg .b32 	%r<14>;
	.reg .b32 	%f<12>;
	.reg .b64 	%rd<29>;

	ld.param.u64 	%rd3, [_Z18diffuse_bad_kernelPfS_mmf_param_0];
	ld.param.u64 	%rd4, [_Z18diffuse_bad_kernelPfS_mmf_param_1];
	ld.param.u64 	%rd6, [_Z18diffuse_bad_kernelPfS_mmf_param_2];
	ld.param.u64 	%rd5, [_Z18diffuse_bad_kernelPfS_mmf_param_3];
	ld.param.f32 	%f1, [_Z18diffuse_bad_kernelPfS_mmf_param_4];
	mov.u32 	%r2, %ctaid.x;
	mov.u32 	%r3, %ntid.x;
	mov.u32 	%r4, %tid.x;
	mad.lo.s32 	%r1, %r2, %r3, %r4;
	mov.u32 	%r5, %ctaid.y;
	mov.u32 	%r6, %ntid.y;
	mov.u32 	%r7, %tid.y;
	mad.lo.s32 	%r8, %r5, %r6, %r7;
	setp.eq.s32 	%p1, %r8, 0;
	cvt.u64.u32 	%rd1, %r8;
	add.s64 	%rd8, %rd6, -2;
	setp.lt.u64 	%p2, %rd8, %rd1;
	or.pred  	%p3, %p1, %p2;
	setp.lt.s32 	%p4, %r1, 1;
	or.pred  	%p5, %p4, %p3;
	@%p5 bra 	$L__BB2_3;
	cvt.u64.u32 	%rd2, %r1;
	add.s64 	%rd9, %rd5, -2;
	setp.lt.u64 	%p6, %rd9, %rd2;
	@%p6 bra 	$L__BB2_3;
	cvta.to.global.u64 	%rd10, %rd4;
	cvt.u32.u64 	%r10, %rd1;
	mul.lo.s64 	%rd11, %rd5, %rd1;
	add.s64 	%rd12, %rd11, %rd2;
	shl.b64 	%rd13, %rd12, 2;
	add.s64 	%rd14, %rd10, %rd13;
	ld.global.f32 	%f2, [%rd14];
	add.s32 	%r11, %r10, -1;
	cvt.u64.u32 	%rd15, %r11;
	mad.lo.s64 	%rd16, %rd5, %rd15, %rd2;
	shl.b64 	%rd17, %rd16, 2;
	add.s64 	%rd18, %rd10, %rd17;
	ld.global.f32 	%f3, [%rd18];
	add.s32 	%r12, %r10, 1;
	cvt.u64.u32 	%rd19, %r12;
	mad.lo.s64 	%rd20, %rd5, %rd19, %rd2;
	shl.b64 	%rd21, %rd20, 2;
	add.s64 	%rd22, %rd10, %rd21;
	ld.global.f32 	%f4, [%rd22];
	add.f32 	%f5, %f3, %f4;
	add.s32 	%r13, %r1, -1;
	cvt.u64.u32 	%rd23, %r13;
	add.s64 	%rd24, %rd11, %rd23;
	shl.b64 	%rd25, %rd24, 2;
	add.s64 	%rd26, %rd10, %rd25;
	ld.global.f32 	%f6, [%rd26];
	add.f32 	%f7, %f5, %f6;
	ld.global.f32 	%f8, [%rd14+4];
	add.f32 	%f9, %f7, %f8;
	fma.rn.f32 	%f10, %f2, 0fC0800000, %f9;
	fma.rn.f32 	%f11, %f1, %f10, %f2;
	cvta.to.global.u64 	%rd27, %rd3;
	add.s64 	%rd28, %rd27, %rd13;
	st.global.f32 	[%rd28], %f11;
$L__BB2_3:
	ret;

}
	// .globl	_Z14set_bnd_kernelPfmmi
.visible .entry _Z14set_bnd_kernelPfmmi(
	.param .u64 .ptr .align 1 _Z14set_bnd_kernelPfmmi_param_0,
	.param .u64 _Z14set_bnd_kernelPfmmi_param_1,
	.param .u64 _Z14set_bnd_kernelPfmmi_param_2,
	.param .u32 _Z14set_bnd_kernelPfmmi_param_3
)
{
	.reg .pred 	%p<11>;
	.reg .b32 	%r<8>;
	.reg .b32 	%f<21>;
	.reg .b64 	%rd<31>;

	ld.param.u64 	%rd9, [_Z14set_bnd_kernelPfmmi_param_0];
	ld.param.u64 	%rd7, [_Z14set_bnd_kernelPfmmi_param_1];
	ld.param.u64 	%rd8, [_Z14set_bnd_kernelPfmmi_param_2];
	ld.param.u32 	%r1, [_Z14set_bnd_kernelPfmmi_param_3];
	cvta.to.global.u64 	%rd1, %rd9;
	mov.u32 	%r2, %ctaid.x;
	mov.u32 	%r3, %ntid.x;
	mov.u32 	%r4, %tid.x;
	mad.lo.s32 	%r5, %r2, %r3, %r4;
	setp.lt.s32 	%p1, %r5, 1;
	cvt.s64.s32 	%rd2, %r5;
	add.s64 	%rd3, %rd7, -2;
	setp.lt.u64 	%p2, %rd3, %rd2;
	or.pred  	%p3, %p1, %p2;
	@%p3 bra 	$L__BB3_8;
	setp.ne.s32 	%p4, %r1, 2;
	mul.lo.s64 	%rd10, %rd8, %rd2;
	shl.b64 	%rd11, %rd10, 2;
	add.s64 	%rd4, %rd1, %rd11;
	@%p4 bra 	$L__BB3_3;
	ld.global.f32 	%f13, [%rd4+4];
	neg.f32 	%f17, %f13;
	bra.uni 	$L__BB3_4;
$L__BB3_3:
	ld.global.f32 	%f17, [%rd4+4];
$L__BB3_4:
	setp.ne.s32 	%p5, %r1, 2;
	st.global.f32 	[%rd4], %f17;
	shl.b64 	%rd12, %rd8, 2;
	add.s64 	%rd5, %rd4, %rd12;
	@%p5 bra 	$L__BB3_6;
	ld.global.f32 	%f14, [%rd5+-8];
	neg.f32 	%f18, %f14;
	bra.uni 	$L__BB3_7;
$L__BB3_6:
	ld.global.f32 	%f18, [%rd5+-8];
$L__BB3_7:
	st.global.f32 	[%rd5+-4], %f18;
$L__BB3_8:
	cvt.u32.u64 	%r6, %rd2;
	setp.lt.s32 	%p6, %r6, 1;
	add.s64 	%rd13, %rd8, -2;
	setp.lt.u64 	%p7, %rd13, %rd2;
	or.pred  	%p8, %p6, %p7;
	@%p8 bra 	$L__BB3_16;
	setp.ne.s32 	%p9, %r1, 1;
	@%p9 bra 	$L__BB3_11;
	add.s64 	%rd17, %rd8, %rd2;
	shl.b64 	%rd18, %rd17, 2;
	add.s64 	%rd19, %rd1, %rd18;
	ld.global.f32 	%f15, [%rd19];
	neg.f32 	%f19, %f15;
	bra.uni 	$L__BB3_12;
$L__BB3_11:
	add.s64 	%rd14, %rd8, %rd2;
	shl.b64 	%rd15, %rd14, 2;
	add.s64 	%rd16, %rd1, %rd15;
	ld.global.f32 	%f19, [%rd16];
$L__BB3_12:
	setp.ne.s32 	%p10, %r1, 1;
	mul.wide.u32 	%rd20, %r6, 4;
	add.s64 	%rd6, %rd1, %rd20;
	st.global.f32 	[%rd6], %f19;
	@%p10 bra 	$L__BB3_14;
	mul.lo.s64 	%rd24, %rd3, %rd8;
	shl.b64 	%rd25, %rd24, 2;
	add.s64 	%rd26, %rd6, %rd25;
	ld.global.f32 	%f16, [%rd26];
	neg.f32 	%f20, %f16;
	bra.uni 	$L__BB3_15;
$L__BB3_14:
	mul.lo.s64 	%rd21, %rd3, %rd8;
	shl.b64 	%rd22, %rd21, 2;
	add.s64 	%rd23, %rd6, %rd22;
	ld.global.f32 	%f20, [%rd23];
$L__BB3_15:
	add.s64 	%rd27, %rd7, -1;
	mul.lo.s64 	%rd28, %rd27, %rd8;
	shl.b64 	%rd29, %rd28, 2;
	add.s64 	%rd30, %rd6, %rd29;
	st.global.f32 	[%rd30], %f20;
$L__BB3_16:
	ret;

}
	// .globl	_Z21diffuse_jacobi_kernelPfS_PKfmmf
.visible .entry _Z21diffuse_jacobi_kernelPfS_PKfmmf(
	.param .u64 .ptr .align 1 _Z21diffuse_jacobi_kernelPfS_PKfmmf_param_0,
	.param .u64 .ptr .align 1 _Z21diffuse_jacobi_kernelPfS_PKfmmf_param_1,
	.param .u64 .ptr .align 1 _Z21diffuse_jacobi_kernelPfS_PKfmmf_param_2,
	.param .u64 _Z21diffuse_jacobi_kernelPfS_PKfmmf_param_3,
	.param .u64 _Z21diffuse_jacobi_kernelPfS_PKfmmf_param_4,
	.param .f32 _Z21diffuse_jacobi_kernelPfS_PKfmmf_param_5
)
{
	.reg .pred 	%p<7>;
	.reg .b32 	%r<14>;
	.reg .b32 	%f<13>;
	.reg .b64 	%rd<32>;

	ld.param.u64 	%rd3, [_Z21diffuse_jacobi_kernelPfS_PKfmmf_param_0];
	ld.param.u64 	%rd4, [_Z21diffuse_jacobi_kernelPfS_PKfmmf_param_1];
	ld.param.u64 	%rd5, [_Z21diffuse_jacobi_kernelPfS_PKfmmf_param_2];
	ld.param.u64 	%rd7, [_Z21diffuse_jacobi_kernelPfS_PKfmmf_param_3];
	ld.param.u64 	%rd6, [_Z21diffuse_jacobi_kernelPfS_PKfmmf_param_4];
	ld.param.f32 	%f1, [_Z21diffuse_jacobi_kernelPfS_PKfmmf_param_5];
	mov.u32 	%r2, %ctaid.x;
	mov.u32 	%r3, %ntid.x;
	mov.u32 	%r4, %tid.x;
	mad.lo.s32 	%r1, %r2, %r3, %r4;
	mov.u32 	%r5, %ctaid.y;
	mov.u32 	%r6, %ntid.y;
	mov.u32 	%r7, %tid.y;
	mad.lo.s32 	%r8, %r5, %r6, %r7;
	setp.eq.s32 	%p1, %r8, 0;
	cvt.u64.u32 	%rd1, %r8;
	add.s64 	%rd9, %rd7, -2;
	setp.lt.u64 	%p2, %rd9, %rd1;
	or.pred  	%p3, %p1, %p2;
	setp.lt.s32 	%p4, %r1, 1;
	or.pred  	%p5, %p4, %p3;
	@%p5 bra 	$L__BB4_3;
	cvt.u64.u32 	%rd2, %r1;
	add.s64 	%rd10, %rd6, -2;
	setp.lt.u64 	%p6, %rd10, %rd2;
	@%p6 bra 	$L__BB4_3;
	cvta.to.global.u64 	%rd11, %rd4;
	cvt.u32.u64 	%r10, %rd1;
	mul.lo.s64 	%rd12, %rd6, %rd1;
	add.s64 	%rd13, %rd12, %rd2;
	cvta.to.global.u64 	%rd14, %rd5;
	shl.b64 	%rd15, %rd13, 2;
	add.s64 	%rd16, %rd14, %rd15;
	ld.global.f32 	%f2, [%rd16];
	add.s32 	%r11, %r10, -1;
	cvt.u64.u32 	%rd17, %r11;
	mad.lo.s64 	%rd18, %rd6, %rd17, %rd2;
	shl.b64 	%rd19, %rd18, 2;
	add.s64 	%rd20, %rd11, %rd19;
	ld.global.f32 	%f3, [%rd20];
	add.s32 	%r12, %r10, 1;
	cvt.u64.u32 	%rd21, %r12;
	mad.lo.s64 	%rd22, %rd6, %rd21, %rd2;
	shl.b64 	%rd23, %rd22, 2;
	add.s64 	%rd24, %rd11, %rd23;
	ld.global.f32 	%f4, [%rd24];
	add.f32 	%f5, %f3, %f4;
	add.s32 	%r13, %r1, -1;
	cvt.u64.u32 	%rd25, %r13;
	add.s64 	%rd26, %rd12, %rd25;
	shl.b64 	%rd27, %rd26, 2;
	add.s64 	%rd28, %rd11, %rd27;
	ld.global.f32 	%f6, [%rd28];
	add.f32 	%f7, %f5, %f6;
	add.s64 	%rd29, %rd11, %rd15;
	ld.global.f32 	%f8, [%rd29+4];
	add.f32 	%f9, %f7, %f8;
	fma.rn.f32 	%f10, %f1, %f9, %f2;
	fma.rn.f32 	%f11, %f1, 0f40800000, 0f3F800000;
	div.rn.f32 	%f12, %f10, %f11;
	cvta.to.global.u64 	%rd30, %rd3;
	add.s64 	%rd31, %rd30, %rd15;
	st.global.f32 	[%rd31], %f12;
$L__BB4_3:
	ret;

}
	// .globl	_Z13advect_kernelPfS_S_S_mmf
.visible .entry _Z13advect_kernelPfS_S_S_mmf(
	.param .u64 .ptr .align 1 _Z13advect_kernelPfS_S_S_mmf_param_0,
	.param .u64 .ptr .align 1 _Z13advect_kernelPfS_S_S_mmf_param_1,
	.param .u64 .ptr .align 1 _Z13advect_kernelPfS_S_S_mmf_param_2,
	.param .u64 .ptr .align 1 _Z13advect_kernelPfS_S_S_mmf_param_3,
	.param .u64 _Z13advect_kernelPfS_S_S_mmf_param_4,
	.param .u64 _Z13advect_kernelPfS_S_S_mmf_param_5,
	.param .f32 _Z13advect_kernelPfS_S_S_mmf_param_6
)
{
	.reg .pred 	%p<11>;
	.reg .b32 	%r<14>;
	.reg .b32 	%f<35>;
	.reg .b64 	%rd<30>;

	ld.param.u64 	%rd3, [_Z13advect_kernelPfS_S_S_mmf_param_0];
	ld.param.u64 	%rd4, [_Z13advect_kernelPfS_S_S_mmf_param_1];
	ld.param.u64 	%rd5, [_Z13advect_kernelPfS_S_S_mmf_param_2];
	ld.param.u64 	%rd6, [_Z13advect_kernelPfS_S_S_mmf_param_3];
	ld.param.u64 	%rd9, [_Z13advect_kernelPfS_S_S_mmf_param_4];
	ld.param.u64 	%rd8, [_Z13advect_kernelPfS_S_S_mmf_param_5];
	ld.param.f32 	%f1, [_Z13advect_kernelPfS_S_S_mmf_param_6];
	mov.u32 	%r2, %ctaid.x;
	mov.u32 	%r3, %ntid.x;
	mov.u32 	%r4, %tid.x;
	mad.lo.s32 	%r1, %r2, %r3, %r4;
	mov.u32 	%r5, %ctaid.y;
	mov.u32 	%r6, %ntid.y;
	mov.u32 	%r7, %tid.y;
	mad.lo.s32 	%r8, %r5, %r6, %r7;
	setp.eq.s32 	%p1, %r8, 0;
	cvt.u64.u32 	%rd1, %r8;
	add.s64 	%rd10, %rd9, -2;
	setp.lt.u64 	%p2, %rd10, %rd1;
	or.pred  	%p3, %p1, %p2;
	setp.lt.s32 	%p4, %r1, 1;
	or.pred  	%p5, %p4, %p3;
	@%p5 bra 	$L__BB5_3;
	cvt.u64.u32 	%rd2, %r1;
	add.s64 	%rd11, %rd8, -2;
	setp.lt.u64 	%p6, %rd11, %rd2;
	@%p6 bra 	$L__BB5_3;
	cvta.to.global.u64 	%rd12, %rd4;
	cvt.u32.u64 	%r10, %rd1;
	cvt.rn.f32.u32 	%f2, %r10;
	mad.lo.s64 	%rd13, %rd8, %rd1, %rd2;
	cvta.to.global.u64 	%rd14, %rd5;
	shl.b64 	%rd15, %rd13, 2;
	add.s64 	%rd16, %rd14, %rd15;
	ld.global.f32 	%f3, [%rd16];
	mul.f32 	%f4, %f1, %f3;
	sub.f32 	%f5, %f2, %f4;
	cvt.rn.f32.u32 	%f6, %r1;
	cvta.to.global.u64 	%rd17, %rd6;
	add.s64 	%rd18, %rd17, %rd15;
	ld.global.f32 	%f7, [%rd18];
	mul.f32 	%f8, %f1, %f7;
	sub.f32 	%f9, %f6, %f8;
	setp.lt.f32 	%p7, %f5, 0f3F000000;
	selp.f32 	%f10, 0f3F000000, %f5, %p7;
	cvt.rn.f32.u64 	%f11, %rd9;
	add.f32 	%f12, %f11, 0f3F000000;
	setp.gt.f32 	%p8, %f10, %f12;
	selp.f32 	%f13, %f12, %f10, %p8;
	cvt.rzi.s32.f32 	%r11, %f13;
	add.s32 	%r12, %r11, 1;
	setp.lt.f32 	%p9, %f9, 0f3F000000;
	selp.f32 	%f14, 0f3F000000, %f9, %p9;
	cvt.rn.f32.u64 	%f15, %rd8;
	add.f32 	%f16, %f15, 0f3F000000;
	setp.gt.f32 	%p10, %f14, %f16;
	selp.f32 	%f17, %f16, %f14, %p10;
	cvt.rzi.s32.f32 	%r13, %f17;
	cvt.rn.f32.s32 	%f18, %r11;
	sub.f32 	%f19, %f13, %f18;
	mov.f32 	%f20, 0f3F800000;
	sub.f32 	%f21, %f20, %f19;
	cvt.rn.f32.s32 	%f22, %r13;
	sub.f32 	%f23, %f17, %f22;
	sub.f32 	%f24, %f20, %f23;
	cvt.s64.s32 	%rd19, %r11;
	cvt.s64.s32 	%rd20, %r13;
	mad.lo.s64 	%rd21, %rd8, %rd19, %rd20;
	shl.b64 	%rd22, %rd21, 2;
	add.s64 	%rd23, %rd12, %rd22;
	ld.global.f32 	%f25, [%rd23];
	mul.f32 	%f26, %f25, %f24;
	ld.global.f32 	%f27, [%rd23+4];
	fma.rn.f32 	%f28, %f27, %f23, %f26;
	cvt.s64.s32 	%rd24, %r12;
	mad.lo.s64 	%rd25, %rd8, %rd24, %rd20;
	shl.b64 	%rd26, %rd25, 2;
	add.s64 	%rd27, %rd12, %rd26;
	ld.global.f32 	%f29, [%rd27];
	mul.f32 	%f30, %f29, %f24;
	ld.global.f32 	%f31, [%rd27+4];
	fma.rn.f32 	%f32, %f31, %f23, %f30;
	mul.f32 	%f33, %f19, %f32;
	fma.rn.f32 	%f34, %f21, %f28, %f33;
	cvta.to.global.u64 	%rd28, %rd3;
	add.s64 	%rd29, %rd28, %rd15;
	st.global.f32 	[%rd29], %f34;
$L__BB5_3:
	ret;

}


// ===== COMPILED SASS (sm_100) =====

	.target	sm_100

	.elftype	@"ET_EXEC"


//--------------------- .note.nv.tkinfo           --------------------------
	.section	.note.nv.tkinfo,"",@"SHT_NOTE"
	.sectionflags	@"SHF_NOTE_NV_TKINFO"
	.tkinfo
        /*0018*/ 	.word	0x00000002
        /*0030*/ 	.string	""
        /*0030*/ 	.string	"ptxas"
        /*0030*/ 	.string	"Cuda compilation tools, release 13.0, V13.0.88"
        /*0030*/ 	.string	"Build cuda_13.0.r13.0/compiler.36424714_0"
        /*0030*/ 	.string	"-arch sm_100 -m 64 "



//--------------------- .note.nv.cuinfo           --------------------------
	.section	.note.nv.cuinfo,"",@"SHT_NOTE"
	.sectionflags	@"SHF_NOTE_NV_CUINFO"
        /*0018*/ 	.short	0x0002
        /*001a*/ 	.short	0x0064
        /*001c*/ 	.short	0x0082
	.zero		2


//--------------------- .nv.info                  --------------------------
	.section	.nv.info,"",@"SHT_CUDA_INFO"
	.align	4


	//----- nvinfo : EIATTR_REGCOUNT
	.align		4
        /*0000*/ 	.byte	0x04, 0x2f
        /*0002*/ 	.short	(.L_1 - .L_0)
	.align		4
.L_0:
        /*0004*/ 	.word	index@(_Z24scalar_multiplier_kernelPfmmf)
        /*0008*/ 	.word	0x00000008


	//----- nvinfo : EIATTR_FRAME_SIZE
	.align		4
.L_1:
        /*000c*/ 	.byte	0x04, 0x11
        /*000e*/ 	.short	(.L_3 - .L_2)
	.align		4
.L_2:
        /*0010*/ 	.word	index@(_Z24scalar_multiplier_kernelPfmmf)
        /*0014*/ 	.word	0x00000000


	//----- nvinfo : EIATTR_REGCOUNT
	.align		4
.L_3:
        /*0018*/ 	.byte	0x04, 0x2f
        /*001a*/ 	.short	(.L_5 - .L_4)
	.align		4
.L_4:
        /*001c*/ 	.word	index@(_Z14mat_add_kernelPfS_mmf)
        /*0020*/ 	.word	0x0000000a


	//----- nvinfo : EIATTR_FRAME_SIZE
	.align		4
.L_5:
        /*0024*/ 	.byte	0x04, 0x11
        /*0026*/ 	.short	(.L_7 - .L_6)
	.align		4
.L_6:
        /*0028*/ 	.word	index@(_Z14mat_add_kernelPfS_mmf)
        /*002c*/ 	.word	0x00000000


	//----- nvinfo : EIATTR_REGCOUNT
	.align		4
.L_7:
        /*0030*/ 	.byte	0x04, 0x2f
        /*0032*/ 	.short	(.L_9 - .L_8)
	.align		4
.L_8:
        /*0034*/ 	.word	index@(_Z18diffuse_bad_kernelPfS_mmf)
        /*0038*/ 	.word	0x00000012


	//----- nvinfo : EIATTR_FRAME_SIZE
	.align		4
.L_9:
        /*003c*/ 	.byte	0x04, 0x11
        /*003e*/ 	.short	(.L_11 - .L_10)
	.align		4
.L_10:
        /*0040*/ 	.word	index@(_Z18diffuse_bad_kernelPfS_mmf)
        /*0044*/ 	.word	0x00000000


	//----- nvinfo : EIATTR_REGCOUNT
	.align		4
.L_11:
        /*0048*/ 	.byte	0x04, 0x2f
        /*004a*/ 	.short	(.L_13 - .L_12)
	.align		4
.L_12:
        /*004c*/ 	.word	index@(_Z14set_bnd_kernelPfmmi)
        /*0050*/ 	.word	0x00000010


	//----- nvinfo : EIATTR_FRAME_SIZE
	.align		4
.L_13:
        /*0054*/ 	.byte	0x04, 0x11
        /*0056*/ 	.short	(.L_15 - .L_14)
	.align		4
.L_14:
        /*0058*/ 	.word	index@(_Z14set_bnd_kernelPfmmi)
        /*005c*/ 	.word	0x00000000


	//----- nvinfo : EIATTR_REGCOUNT
	.align		4
.L_15:
        /*0060*/ 	.byte	0x04, 0x2f
        /*0062*/ 	.short	(.L_17 - .L_16)
	.align		4
.L_16:
        /*0064*/ 	.word	index@(_Z21diffuse_jacobi_kernelPfS_PKfmmf)
        /*0068*/ 	.word	0x00000014


	//----- nvinfo : EIATTR_FRAME_SIZE
	.align		4
.L_17:
        /*006c*/ 	.byte	0x04, 0x11
        /*006e*/ 	.short	(.L_19 - .L_18)
	.align		4
.L_18:
        /*0070*/ 	.word	index@($__internal_0_$__cuda_sm3x_div_rn_noftz_f32_slowpath)
        /*0074*/ 	.word	0x00000000


	//----- nvinfo : EIATTR_FRAME_SIZE
	.align		4
.L_19:
        /*0078*/ 	.byte	0x04, 0x11
        /*007a*/ 	.short	(.L_21 - .L_20)
	.align		4
.L_20:
        /*007c*/ 	.word	index@(_Z21diffuse_jacobi_kernelPfS_PKfmmf)
        /*0080*/ 	.word	0x00000000


	//----- nvinfo : EIATTR_REGCOUNT
	.align		4
.L_21:
        /*0084*/ 	.byte	0x04, 0x2f
        /*0086*/ 	.short	(.L_23 - .L_22)
	.align		4
.L_22:
        /*0088*/ 	.word	index@(_Z13advect_kernelPfS_S_S_mmf)
        /*008c*/ 	.word	0x00000014


	//----- nvinfo : EIATTR_FRAME_SIZE
	.align		4
.L_23:
        /*0090*/ 	.byte	0x04, 0x11
        /*0092*/ 	.short	(.L_25 - .L_24)
	.align		4
.L_24:
        /*0094*/ 	.word	index@(_Z13advect_kernelPfS_S_S_mmf)
        /*0098*/ 	.word	0x00000000


	//----- nvinfo : EIATTR_MIN_STACK_SIZE
	.align		4
.L_25:
        /*009c*/ 	.byte	0x04, 0x12
        /*009e*/ 	.short	(.L_27 - .L_26)
	.align		4
.L_26:
        /*00a0*/ 	.word	index@(_Z13advect_kernelPfS_S_S_mmf)
        /*00a4*/ 	.word	0x00000000


	//----- nvinfo : EIATTR_MIN_STACK_SIZE
	.align		4
.L_27:
        /*00a8*/ 	.byte	0x04, 0x12
        /*00aa*/ 	.short	(.L_29 - .L_28)
	.align		4
.L_28:
        /*00ac*/ 	.word	index@(_Z21diffuse_jacobi_kernelPfS_PKfmmf)
        /*00b0*/ 	.word	0x00000000


	//----- nvinfo : EIATTR_MIN_STACK_SIZE
	.align		4
.L_29:
        /*00b4*/ 	.byte	0x04, 0x12
        /*00b6*/ 	.short	(.L_31 - .L_30)
	.align		4
.L_30:
        /*00b8*/ 	.word	index@(_Z14set_bnd_kernelPfmmi)
        /*00bc*/ 	.word	0x00000000


	//----- nvinfo : EIATTR_MIN_STACK_SIZE
	.align		4
.L_31:
        /*00c0*/ 	.byte	0x04, 0x12
        /*00c2*/ 	.short	(.L_33 - .L_32)
	.align		4
.L_32:
        /*00c4*/ 	.word	index@(_Z18diffuse_bad_kernelPfS_mmf)
        /*00c8*/ 	.word	0x00000000


	//----- nvinfo : EIATTR_MIN_STACK_SIZE
	.align		4
.L_33:
        /*00cc*/ 	.byte	0x04, 0x12
        /*00ce*/ 	.short	(.L_35 - .L_34)
	.align		4
.L_34:
        /*00d0*/ 	.word	index@(_Z14mat_add_kernelPfS_mmf)
        /*00d4*/ 	.word	0x00000000


	//----- nvinfo : EIATTR_MIN_STACK_SIZE
	.align		4
.L_35:
        /*00d8*/ 	.byte	0x04, 0x12
        /*00da*/ 	.short	(.L_37 - .L_36)
	.align		4
.L_36:
        /*00dc*/ 	.word	index@(_Z24scalar_multiplier_kernelPfmmf)
        /*00e0*/ 	.word	0x00000000
.L_37:


//--------------------- .nv.compat                --------------------------
	.section	.nv.compat,"",@"SHT_CUDA_COMPAT_INFO"
	.align	4
        /*0000*/ 	.byte	0x02, 0x09, 0x00, 0x00, 0x02, 0x02, 0x01, 0x00, 0x02, 0x05, 0x05, 0x00, 0x03, 0x07, 0x01, 0x01
        /*0010*/ 	.byte	0x02, 0x03, 0x00, 0x00, 0x02, 0x06, 0x01, 0x00, 0x04, 0x0b, 0x08, 0x00, 0x01, 0x00, 0x00, 0x00
        /*0020*/ 	.byte	0x00, 0x00, 0x00, 0x00


//--------------------- .nv.info._Z13advect_kernelPfS_S_S_mmf --------------------------
	.section	.nv.info._Z13advect_kernelPfS_S_S_mmf,"",@"SHT_CUDA_INFO"
	.sectionflags	@""
	.align	4


	//----- nvinfo : EIATTR_CUDA_API_VERSION
	.align		4
        /*0000*/ 	.byte	0x04, 0x37
        /*0002*/ 	.short	(.L_39 - .L_38)
.L_38:
        /*0004*/ 	.word	0x00000082


	//----- nvinfo : EIATTR_KPARAM_INFO
	.align		4
.L_39:
        /*0008*/ 	.byte	0x04, 0x17
        /*000a*/ 	.short	(.L_41 - .L_40)
.L_40:
        /*000c*/ 	.word	0x00000000
        /*0010*/ 	.short	0x0006
        /*0012*/ 	.short	0x0030
        /*0014*/ 	.byte	0x00, 0xf0, 0x11, 0x00


	//----- nvinfo : EIATTR_KPARAM_INFO
	.align		4
.L_41:
        /*0018*/ 	.byte	0x04, 0x17
        /*001a*/ 	.short	(.L_43 - .L_42)
.L_42:
        /*001c*/ 	.word	0x00000000
        /*0020*/ 	.short	0x0005
        /*0022*/ 	.short	0x0028
        /*0024*/ 	.byte	0x00, 0xf0, 0x21, 0x00


	//----- nvinfo : EIATTR_KPARAM_INFO
	.align		4
.L_43:
        /*0028*/ 	.byte	0x04, 0x17
        /*002a*/ 	.short	(.L_45 - .L_44)
.L_44:
        /*002c*/ 	.word	0x00000000
        /*0030*/ 	.short	0x0004
        /*0032*/ 	.short	0x0020
        /*0034*/ 	.byte	0x00, 0xf0, 0x21, 0x00


	//----- nvinfo : EIATTR_KPARAM_INFO
	.align		4
.L_45:
        /*0038*/ 	.byte	0x04, 0x17
        /*003a*/ 	.short	(.L_47 - .L_46)
.L_46:
        /*003c*/ 	.word	0x00000000
        /*0040*/ 	.short	0x0003
        /*0042*/ 	.short	0x0018
        /*0044*/ 	.byte	0x00, 0xf5, 0x21, 0x00


	//----- nvinfo : EIATTR_KPARAM_INFO
	.align		4
.L_47:
        /*0048*/ 	.byte	0x04, 0x17
        /*004a*/ 	.short	(.L_49 - .L_48)
.L_48:
        /*004c*/ 	.word	0x00000000
        /*0050*/ 	.short	0x0002
        /*0052*/ 	.short	0x0010
        /*0054*/ 	.byte	0x00, 0xf5, 0x21, 0x00


	//----- nvinfo : EIATTR_KPARAM_INFO
	.align		4
.L_49:
        /*0058*/ 	.byte	0x04, 0x17
        /*005a*/ 	.short	(.L_51 - .L_50)
.L_50:
        /*005c*/ 	.word	0x00000000
        /*0060*/ 	.short	0x0001
        /*0062*/ 	.short	0x0008
        /*0064*/ 	.byte	0x00, 0xf5, 0x21, 0x00


	//----- nvinfo : EIATTR_KPARAM_INFO
	.align		4
.L_51:
        /*0068*/ 	.byte	0x04, 0x17
        /*006a*/ 	.short	(.L_53 - .L_52)
.L_52:
        /*006c*/ 	.word	0x00000000
        /*0070*/ 	.short	0x0000
        /*0072*/ 	.short	0x0000
        /*0074*/ 	.byte	0x00, 0xf5, 0x21, 0x00


	//----- nvinfo : EIATTR_SPARSE_MMA_MASK
	.align		4
.L_53:
        /*0078*/ 	.byte	0x03, 0x50
        /*007a*/ 	.short	0x0000


	//----- nvinfo : EIATTR_MAXREG_COUNT
	.align		4
        /*007c*/ 	.byte	0x03, 0x1b
        /*007e*/ 	.short	0x00ff


	//----- nvinfo : EIATTR_MERCURY_ISA_VERSION
	.align		4
        /*0080*/ 	.byte	0x03, 0x5f
        /*0082*/ 	.short	0x0101


	//----- nvinfo : EIATTR_VRC_CTA_INIT_COUNT
	.align		4
        /*0084*/ 	.byte	0x02, 0x4a
	.zero		1
	.zero		1


	//----- nvinfo : EIATTR_EXIT_INSTR_OFFSETS
	.align		4
        /*0088*/ 	.byte	0x04, 0x1c
        /*008a*/ 	.short	(.L_55 - .L_54)


	//   ....[0]....
.L_54:
        /*008c*/ 	.word	0x00000110


	//   ....[1]....
        /*0090*/ 	.word	0x00000180


	//   ....[2]....
        /*0094*/ 	.word	0x000005c0


	//----- nvinfo : EIATTR_CBANK_PARAM_SIZE
	.align		4
.L_55:
        /*0098*/ 	.byte	0x03, 0x19
        /*009a*/ 	.short	0x0034


	//----- nvinfo : EIATTR_PARAM_CBANK
	.align		4
        /*009c*/ 	.byte	0x04, 0x0a
        /*009e*/ 	.short	(.L_57 - .L_56)
	.align		4
.L_56:
        /*00a0*/ 	.word	index@(.nv.constant0._Z13advect_kernelPfS_S_S_mmf)
        /*00a4*/ 	.short	0x0380
        /*00a6*/ 	.short	0x0034


	//----- nvinfo : EIATTR_SW_WAR
	.align		4
.L_57:
        /*00a8*/ 	.byte	0x04, 0x36
        /*00aa*/ 	.short	(.L_59 - .L_58)
.L_58:
        /*00ac*/ 	.word	0x00000008
.L_59:


//--------------------- .nv.info._Z21diffuse_jacobi_kernelPfS_PKfmmf --------------------------
	.section	.nv.info._Z21diffuse_jacobi_kernelPfS_PKfmmf,"",@"SHT_CUDA_INFO"
	.sectionflags	@""
	.align	4


	//----- nvinfo : EIATTR_CUDA_API_VERSION
	.align		4
        /*0000*/ 	.byte	0x04, 0x37
        /*0002*/ 	.short	(.L_61 - .L_60)
.L_60:
        /*0004*/ 	.word	0x00000082


	//----- nvinfo : EIATTR_KPARAM_INFO
	.align		4
.L_61:
        /*0008*/ 	.byte	0x04, 0x17
        /*000a*/ 	.short	(.L_63 - .L_62)
.L_62:
        /*000c*/ 	.word	0x00000000
        /*0010*/ 	.short	0x0005
        /*0012*/ 	.short	0x0028
        /*0014*/ 	.byte	0x00, 0xf0, 0x11, 0x00


	//----- nvinfo : EIATTR_KPARAM_INFO
	.align		4
.L_63:
        /*0018*/ 	.byte	0x04, 0x17
        /*001a*/ 	.short	(.L_65 - .L_64)
.L_64:
        /*001c*/ 	.word	0x00000000
        /*0020*/ 	.short	0x0004
        /*0022*/ 	.short	0x0020
        /*0024*/ 	.byte	0x00, 0xf0, 0x21, 0x00


	//----- nvinfo : EIATTR_KPARAM_INFO
	.align		4
.L_65:
        /*0028*/ 	.byte	0x04, 0x17
        /*002a*/ 	.short	(.L_67 - .L_66)
.L_66:
        /*002c*/ 	.word	0x00000000
        /*0030*/ 	.short	0x0003
        /*0032*/ 	.short	0x0018
        /*0034*/ 	.byte	0x00, 0xf0, 0x21, 0x00


	//----- nvinfo : EIATTR_KPARAM_INFO
	.align		4
.L_67:
        /*0038*/ 	.byte	0x04, 0x17
        /*003a*/ 	.short	(.L_69 - .L_68)
.L_68:
        /*003c*/ 	.word	0x00000000
        /*0040*/ 	.short	0x0002
        /*0042*/ 	.short	0x0010
        /*0044*/ 	.byte	0x00, 0xf5, 0x21, 0x00


	//----- nvinfo : EIATTR_KPARAM_INFO
	.align		4
.L_69:
        /*0048*/ 	.byte	0x04, 0x17
        /*004a*/ 	.short	(.L_71 - .L_70)
.L_70:
        /*004c*/ 	.word	0x00000000
        /*0050*/ 	.short	0x0001
        /*0052*/ 	.short	0x0008
        /*0054*/ 	.byte	0x00, 0xf5, 0x21, 0x00


	//----- nvinfo : EIATTR_KPARAM_INFO
	.align		4
.L_71:
        /*0058*/ 	.byte	0x04, 0x17
        /*005a*/ 	.short	(.L_73 - .L_72)
.L_72:
        /*005c*/ 	.word	0x00000000
        /*0060*/ 	.short	0x0000
        /*0062*/ 	.short	0x0000
        /*0064*/ 	.byte	0x00, 0xf5, 0x21, 0x00


	//----- nvinfo : EIATTR_SPARSE_MMA_MASK
	.align		4
.L_73:
        /*0068*/ 	.byte	0x03, 0x50
        /*006a*/ 	.short	0x0000


	//----- nvinfo : EIATTR_MAXREG_COUNT
	.align		4
        /*006c*/ 	.byte	0x03, 0x1b
        /*006e*/ 	.short	0x00ff


	//----- nvinfo : EIATTR_MERCURY_ISA_VERSION
	.align		4
        /*0070*/ 	.byte	0x03, 0x5f
        /*0072*/ 	.short	0x0101


	//----- nvinfo : EIATTR_VRC_CTA_INIT_COUNT
	.align		4
        /*0074*/ 	.byte	0x02, 0x4a
	.zero		1
	.zero		1


	//----- nvinfo : EIATTR_EXIT_INSTR_OFFSETS
	.align		4
        /*0078*/ 	.byte	0x04, 0x1c
        /*007a*/ 	.short	(.L_75 - .L_74)


	//   ....[0]....
.L_74:
        /*007c*/ 	.word	0x00000110


	//   ....[1]....
        /*0080*/ 	.word	0x00000180


	//   ....[2]....
        /*0084*/ 	.word	0x00000530


	//----- nvinfo : EIATTR_CRS_STACK_SIZE
	.align		4
.L_75:
        /*0088*/ 	.byte	0x04, 0x1e
        /*008a*/ 	.short	(.L_77 - .L_76)
.L_76:
        /*008c*/ 	.word	0x00000000


	//----- nvinfo : EIATTR_CBANK_PARAM_SIZE
	.align		4
.L_77:
        /*0090*/ 	.byte	0x03, 0x19
        /*0092*/ 	.short	0x002c


	//----- nvinfo : EIATTR_PARAM_CBANK
	.align		4
        /*0094*/ 	.byte	0x04, 0x0a
        /*0096*/ 	.short	(.L_79 - .L_78)
	.align		4
.L_78:
        /*0098*/ 	.word	index@(.nv.constant0._Z21diffuse_jacobi_kernelPfS_PKfmmf)
        /*009c*/ 	.short	0x0380
        /*009e*/ 	.short	0x002c


	//----- nvinfo : EIATTR_SW_WAR
	.align		4
.L_79:
        /*00a0*/ 	.byte	0x04, 0x36
        /*00a2*/ 	.short	(.L_81 - .L_80)
.L_80:
        /*00a4*/ 	.word	0x00000008
.L_81:


//--------------------- .nv.info._Z14set_bnd_kernelPfmmi --------------------------
	.section	.nv.info._Z14set_bnd_kernelPfmmi,"",@"SHT_CUDA_INFO"
	.sectionflags	@""
	.align	4


	//----- nvinfo : EIATTR_CUDA_API_VERSION
	.align		4
        /*0000*/ 	.byte	0x04, 0x37
        /*0002*/ 	.short	(.L_83 - .L_82)
.L_82:
        /*0004*/ 	.word	0x00000082


	//----- nvinfo : EIATTR_KPARAM_INFO
	.align		4
.L_83:
        /*0008*/ 	.byte	0x04, 0x17
        /*000a*/ 	.short	(.L_85 - .L_84)
.L_84:
        /*000c*/ 	.word	0x00000000
        /*0010*/ 	.short	0x0003
        /*0012*/ 	.short	0x0018
        /*0014*/ 	.byte	0x00, 0xf0, 0x11, 0x00


	//----- nvinfo : EIATTR_KPARAM_INFO
	.align		4
.L_85:
        /*0018*/ 	.byte	0x04, 0x17
        /*001a*/ 	.short	(.L_87 - .L_86)
.L_86:
        /*001c*/ 	.word	0x00000000
        /*0020*/ 	.short	0x0002
        /*0022*/ 	.short	0x0010
        /*0024*/ 	.byte	0x00, 0xf0, 0x21, 0x00


	//----- nvinfo : EIATTR_KPARAM_INFO
	.align		4
.L_87:
        /*0028*/ 	.byte	0x04, 0x17
        /*002a*/ 	.short	(.L_89 - .L_88)
.L_88:
        /*002c*/ 	.word	0x00000000
        /*0030*/ 	.short	0x0001
        /*0032*/ 	.short	0x0008
        /*0034*/ 	.byte	0x00, 0xf0, 0x21, 0x00


	//----- nvinfo : EIATTR_KPARAM_INFO
	.align		4
.L_89:
        /*0038*/ 	.byte	0x04, 0x17
        /*003a*/ 	.short	(.L_91 - .L_90)
.L_90:
        /*003c*/ 	.word	0x00000000
        /*0040*/ 	.short	0x0000
        /*0042*/ 	.short	0x0000
        /*0044*/ 	.byte	0x00, 0xf5, 0x21, 0x00


	//----- nvinfo : EIATTR_SPARSE_MMA_MASK
	.align		4
.L_91:
        /*0048*/ 	.byte	0x03, 0x50
        /*004a*/ 	.short	0x0000


	//----- nvinfo : EIATTR_MAXREG_COUNT
	.align		4
        /*004c*/ 	.byte	0x03, 0x1b
        /*004e*/ 	.short	0x00ff


	//----- nvinfo : EIATTR_MERCURY_ISA_VERSION
	.align		4
        /*0050*/ 	.byte	0x03, 0x5f
        /*0052*/ 	.short	0x0101


	//----- nvinfo : EIATTR_VRC_CTA_INIT_COUNT
	.align		4
        /*0054*/ 	.byte	0x02, 0x4a
	.zero		1
	.zero		1


	//----- nvinfo : EIATTR_EXIT_INSTR_OFFSETS
	.align		4
        /*0058*/ 	.byte	0x04, 0x1c
        /*005a*/ 	.short	(.L_93 - .L_92)


	//   ....[0]....
.L_92:
        /*005c*/ 	.word	0x000002b0


	//   ....[1]....
        /*0060*/ 	.word	0x000004b0


	//----- nvinfo : EIATTR_CRS_STACK_SIZE
	.align		4
.L_93:
        /*0064*/ 	.byte	0x04, 0x1e
        /*0066*/ 	.short	(.L_95 - .L_94)
.L_94:
        /*0068*/ 	.word	0x00000000


	//----- nvinfo : EIATTR_CBANK_PARAM_SIZE
	.align		4
.L_95:
        /*006c*/ 	.byte	0x03, 0x19
        /*006e*/ 	.short	0x001c


	//----- nvinfo : EIATTR_PARAM_CBANK
	.align		4
        /*0070*/ 	.byte	0x04, 0x0a
        /*0072*/ 	.short	(.L_97 - .L_96)
	.align		4
.L_96:
        /*0074*/ 	.word	index@(.nv.constant0._Z14set_bnd_kernelPfmmi)
        /*0078*/ 	.short	0x0380
        /*007a*/ 	.short	0x001c


	//----- nvinfo : EIATTR_SW_WAR
	.align		4
.L_97:
        /*007c*/ 	.byte	0x04, 0x36
        /*007e*/ 	.short	(.L_99 - .L_98)
.L_98:
        /*0080*/ 	.word	0x00000008
.L_99:


//--------------------- .nv.info._Z18diffuse_bad_kernelPfS_mmf --------------------------
	.section	.nv.info._Z18diffuse_bad_kernelPfS_mmf,"",@"SHT_CUDA_INFO"
	.sectionflags	@""
	.align	4


	//----- nvinfo : EIATTR_CUDA_API_VERSION
	.align		4
        /*0000*/ 	.byte	0x04, 0x37
        /*0002*/ 	.short	(.L_101 - .L_100)
.L_100:
        /*0004*/ 	.word	0x00000082


	//----- nvinfo : EIATTR_KPARAM_INFO
	.align		4
.L_101:
        /*0008*/ 	.byte	0x04, 0x17
        /*000a*/ 	.short	(.L_103 - .L_102)
.L_102:
        /*000c*/ 	.word	0x00000000
        /*0010*/ 	.short	0x0004
        /*0012*/ 	.short	0x0020
        /*0014*/ 	.byte	0x00, 0xf0, 0x11, 0x00


	//----- nvinfo : EIATTR_KPARAM_INFO
	.align		4
.L_103:
        /*0018*/ 	.byte	0x04, 0x17
        /*001a*/ 	.short	(.L_105 - .L_104)
.L_104:
        /*001c*/ 	.word	0x00000000
        /*0020*/ 	.short	0x0003
        /*0022*/ 	.short	0x0018
        /*0024*/ 	.byte	0x00, 0xf0, 0x21, 0x00


	//----- nvinfo : EIATTR_KPARAM_INFO
	.align		4
.L_105:
        /*0028*/ 	.byte	0x04, 0x17
        /*002a*/ 	.short	(.L_107 - .L_106)
.L_106:
        /*002c*/ 	.word	0x00000000
        /*0030*/ 	.short	0x0002
        /*0032*/ 	.short	0x0010
        /*0034*/ 	.byte	0x00, 0xf0, 0x21, 0x00


	//----- nvinfo : EIATTR_KPARAM_INFO
	.align		4
.L_107:
        /*0038*/ 	.byte	0x04, 0x17
        /*003a*/ 	.short	(.L_109 - .L_108)
.L_108:
        /*003c*/ 	.word	0x00000000
        /*0040*/ 	.short	0x0001
        /*0042*/ 	.short	0x0008
        /*0044*/ 	.byte	0x00, 0xf5, 0x21, 0x00


	//----- nvinfo : EIATTR_KPARAM_INFO
	.align		4
.L_109:
        /*0048*/ 	.byte	0x04, 0x17
        /*004a*/ 	.short	(.L_111 - .L_110)
.L_110:
        /*004c*/ 	.word	0x00000000
        /*0050*/ 	.short	0x0000
        /*0052*/ 	.short	0x0000
        /*0054*/ 	.byte	0x00, 0xf5, 0x21, 0x00


	//----- nvinfo : EIATTR_SPARSE_MMA_MASK
	.align		4
.L_111:
        /*0058*/ 	.byte	0x03, 0x50
        /*005a*/ 	.short	0x0000


	//----- nvinfo : EIATTR_MAXREG_COUNT
	.align		4
        /*005c*/ 	.byte	0x03, 0x1b
        /*005e*/ 	.short	0x00ff


	//----- nvinfo : EIATTR_MERCURY_ISA_VERSION
	.align		4
        /*0060*/ 	.byte	0x03, 0x5f
        /*0062*/ 	.short	0x0101


	//----- nvinfo : EIATTR_VRC_CTA_INIT_COUNT
	.align		4
        /*0064*/ 	.byte	0x02, 0x4a
	.zero		1
	.zero		1


	//----- nvinfo : EIATTR_EXIT_INSTR_OFFSETS
	.align		4
        /*0068*/ 	.byte	0x04, 0x1c
        /*006a*/ 	.short	(.L_113 - .L_112)


	//   ....[0]....
.L_112:
        /*006c*/ 	.word	0x00000110


	//   ....[1]....
        /*0070*/ 	.word	0x00000180


	//   ....[2]....
        /*0074*/ 	.word	0x00000410


	//----- nvinfo : EIATTR_CBANK_PARAM_SIZE
	.align		4
.L_113:
        /*0078*/ 	.byte	0x03, 0x19
        /*007a*/ 	.short	0x0024


	//----- nvinfo : EIATTR_PARAM_CBANK
	.align		4
        /*007c*/ 	.byte	0x04, 0x0a
        /*007e*/ 	.short	(.L_115 - .L_114)
	.align		4
.L_114:
        /*0080*/ 	.word	index@(.nv.constant0._Z18diffuse_bad_kernelPfS_mmf)
        /*0084*/ 	.short	0x0380
        /*0086*/ 	.short	0x0024


	//----- nvinfo : EIATTR_SW_WAR
	.align		4
.L_115:
        /*0088*/ 	.byte	0x04, 0x36
        /*008a*/ 	.short	(.L_117 - .L_116)
.L_116:
        /*008c*/ 	.word	0x00000008
.L_117:


//--------------------- .nv.info._Z14mat_add_kernelPfS_mmf --------------------------
	.section	.nv.info._Z14mat_add_kernelPfS_mmf,"",@"SHT_CUDA_INFO"
	.sectionflags	@""
	.align	4


	//----- nvinfo : EIATTR_CUDA_API_VERSION
	.align		4
        /*0000*/ 	.byte	0x04, 0x37
        /*0002*/ 	.short	(.L_119 - .L_118)
.L_118:
        /*0004*/ 	.word	0x00000082


	//----- nvinfo : EIATTR_KPARAM_INFO
	.align		4
.L_119:
        /*0008*/ 	.byte	0x04, 0x17
        /*000a*/ 	.short	(.L_121 - .L_120)
.L_120:
        /*000c*/ 	.word	0x00000000
        /*0010*/ 	.short	0x0004
        /*0012*/ 	.short	0x0020
        /*0014*/ 	.byte	0x00, 0xf0, 0x11, 0x00


	//----- nvinfo : EIATTR_KPARAM_INFO
	.align		4
.L_121:
        /*0018*/ 	.byte	0x04, 0x17
        /*001a*/ 	.short	(.L_123 - .L_122)
.L_122:
        /*001c*/ 	.word	0x00000000
        /*0020*/ 	.short	0x0003
        /*0022*/ 	.short	0x0018
        /*0024*/ 	.byte	0x00, 0xf0, 0x21, 0x00


	//----- nvinfo : EIATTR_KPARAM_INFO
	.align		4
.L_123:
        /*0028*/ 	.byte	0x04, 0x17
        /*002a*/ 	.short	(.L_125 - .L_124)
.L_124:
        /*002c*/ 	.word	0x00000000
        /*0030*/ 	.short	0x0002
        /*0032*/ 	.short	0x0010
        /*0034*/ 	.byte	0x00, 0xf0, 0x21, 0x00


	//----- nvinfo : EIATTR_KPARAM_INFO
	.align		4
.L_125:
        /*0038*/ 	.byte	0x04, 0x17
        /*003a*/ 	.short	(.L_127 - .L_126)
.L_126:
        /*003c*/ 	.word	0x00000000
        /*0040*/ 	.short	0x0001
        /*0042*/ 	.short	0x0008
        /*0044*/ 	.byte	0x00, 0xf5, 0x21, 0x00


	//----- nvinfo : EIATTR_KPARAM_INFO
	.align		4
.L_127:
        /*0048*/ 	.byte	0x04, 0x17
        /*004a*/ 	.short	(.L_129 - .L_128)
.L_128:
        /*004c*/ 	.word	0x00000000
        /*0050*/ 	.short	0x0000
        /*0052*/ 	.short	0x0000
        /*0054*/ 	.byte	0x00, 0xf5, 0x21, 0x00


	//----- nvinfo : EIATTR_SPARSE_MMA_MASK
	.align		4
.L_129:
        /*0058*/ 	.byte	0x03, 0x50
        /*005a*/ 	.short	0x0000


	//----- nvinfo : EIATTR_MAXREG_COUNT
	.align		4
        /*005c*/ 	.byte	0x03, 0x1b
        /*005e*/ 	.short	0x00ff


	//----- nvinfo : EIATTR_MERCURY_ISA_VERSION
	.align		4
        /*0060*/ 	.byte	0x03, 0x5f
        /*0062*/ 	.short	0x0101


	//----- nvinfo : EIATTR_VRC_CTA_INIT_COUNT
	.align		4
        /*0064*/ 	.byte	0x02, 0x4a
	.zero		1
	.zero		1


	//----- nvinfo : EIATTR_EXIT_INSTR_OFFSETS
	.align		4
        /*0068*/ 	.byte	0x04, 0x1c
        /*006a*/ 	.short	(.L_131 - .L_130)


	//   ....[0]....
.L_130:
        /*006c*/ 	.word	0x000000e0


	//   ....[1]....
        /*0070*/ 	.word	0x000001c0


	//----- nvinfo : EIATTR_CBANK_PARAM_SIZE
	.align		4
.L_131:
        /*0074*/ 	.byte	0x03, 0x19
        /*0076*/ 	.short	0x0024


	//----- nvinfo : EIATTR_PARAM_CBANK
	.align		4
        /*0078*/ 	.byte	0x04, 0x0a
        /*007a*/ 	.short	(.L_133 - .L_132)
	.align		4
.L_132:
        /*007c*/ 	.word	index@(.nv.constant0._Z14mat_add_kernelPfS_mmf)
        /*0080*/ 	.short	0x0380
        /*0082*/ 	.short	0x0024


	//----- nvinfo : EIATTR_SW_WAR
	.align		4
.L_133:
        /*0084*/ 	.byte	0x04, 0x36
        /*0086*/ 	.short	(.L_135 - .L_134)
.L_134:
        /*0088*/ 	.word	0x00000008
.L_135:


//--------------------- .nv.info._Z24scalar_multiplier_kernelPfmmf --------------------------
	.section	.nv.info._Z24scalar_multiplier_kernelPfmmf,"",@"SHT_CUDA_INFO"
	.sectionflags	@""
	.align	4


	//----- nvinfo : EIATTR_CUDA_API_VERSION
	.align		4
        /*0000*/ 	.byte	0x04, 0x37
        /*0002*/ 	.short	(.L_137 - .L_136)
.L_136:
        /*0004*/ 	.word	0x00000082


	//----- nvinfo : EIATTR_KPARAM_INFO
	.align		4
.L_137:
        /*0008*/ 	.byte	0x04, 0x17
        /*000a*/ 	.short	(.L_139 - .L_138)
.L_138:
        /*000c*/ 	.word	0x00000000
        /*0010*/ 	.short	0x0003
        /*0012*/ 	.short	0x0018
        /*0014*/ 	.byte	0x00, 0xf0, 0x11, 0x00


	//----- nvinfo : EIATTR_KPARAM_INFO
	.align		4
.L_139:
        /*0018*/ 	.byte	0x04, 0x17
        /*001a*/ 	.short	(.L_141 - .L_140)
.L_140:
        /*001c*/ 	.word	0x00000000
        /*0020*/ 	.short	0x0002
        /*0022*/ 	.short	0x0010
        /*0024*/ 	.byte	0x00, 0xf0, 0x21, 0x00


	//----- nvinfo : EIATTR_KPARAM_INFO
	.align		4
.L_141:
        /*0028*/ 	.byte	0x04, 0x17
        /*002a*/ 	.short	(.L_143 - .L_142)
.L_142:
        /*002c*/ 	.word	0x00000000
        /*0030*/ 	.short	0x0001
        /*0032*/ 	.short	0x0008
        /*0034*/ 	.byte	0x00, 0xf0, 0x21, 0x00


	//----- nvinfo : EIATTR_KPARAM_INFO
	.align		4
.L_143:
        /*0038*/ 	.byte	0x04, 0x17
        /*003a*/ 	.short	(.L_145 - .L_144)
.L_144:
        /*003c*/ 	.word	0x00000000
        /*0040*/ 	.short	0x0000
        /*0042*/ 	.short	0x0000
        /*0044*/ 	.byte	0x00, 0xf5, 0x21, 0x00


	//----- nvinfo : EIATTR_SPARSE_MMA_MASK
	.align		4
.L_145:
        /*0048*/ 	.byte	0x03, 0x50
        /*004a*/ 	.short	0x0000


	//----- nvinfo : EIATTR_MAXREG_COUNT
	.align		4
        /*004c*/ 	.byte	0x03, 0x1b
        /*004e*/ 	.short	0x00ff


	//----- nvinfo : EIATTR_MERCURY_ISA_VERSION
	.align		4
        /*0050*/ 	.byte	0x03, 0x5f
        /*0052*/ 	.short	0x0101


	//----- nvinfo : EIATTR_VRC_CTA_INIT_COUNT
	.align		4
        /*0054*/ 	.byte	0x02, 0x4a
	.zero		1
	.zero		1


	//----- nvinfo : EIATTR_EXIT_INSTR_OFFSETS
	.align		4
        /*0058*/ 	.byte	0x04, 0x1c
        /*005a*/ 	.short	(.L_147 - .L_146)


	//   ....[0]....
.L_146:
        /*005c*/ 	.word	0x000000f0


	//   ....[1]....
        /*0060*/ 	.word	0x00000180


	//----- nvinfo : EIATTR_CBANK_PARAM_SIZE
	.align		4
.L_147:
        /*0064*/ 	.byte	0x03, 0x19
        /*0066*/ 	.short	0x001c


	//----- nvinfo : EIATTR_PARAM_CBANK
	.align		4
        /*0068*/ 	.byte	0x04, 0x0a
        /*006a*/ 	.short	(.L_149 - .L_148)
	.align		4
.L_148:
        /*006c*/ 	.word	index@(.nv.constant0._Z24scalar_multiplier_kernelPfmmf)
        /*0070*/ 	.short	0x0380
        /*0072*/ 	.short	0x001c


	//----- nvinfo : EIATTR_SW_WAR
	.align		4
.L_149:
        /*0074*/ 	.byte	0x04, 0x36
        /*0076*/ 	.short	(.L_151 - .L_150)
.L_150:
        /*0078*/ 	.word	0x00000008
.L_151:


//--------------------- .nv.callgraph             --------------------------
	.section	.nv.callgraph,"",@"SHT_CUDA_CALLGRAPH"
	.align	4
	.sectionentsize	8
	.align		4
        /*0000*/ 	.word	0x00000000
	.align		4
        /*0004*/ 	.word	0xffffffff
	.align		4
        /*0008*/ 	.word	0x00000000
	.align		4
        /*000c*/ 	.word	0xfffffffe
	.align		4
        /*0010*/ 	.word	0x00000000
	.align		4
        /*0014*/ 	.word	0xfffffffd
	.align		4
        /*0018*/ 	.word	0x00000000
	.align		4
        /*001c*/ 	.word	0xfffffffc


//--------------------- .text._Z13advect_kernelPfS_S_S_mmf --------------------------
	.section	.text._Z13advect_kernelPfS_S_S_mmf,"ax",@progbits
	.align	128
        .global         _Z13advect_kernelPfS_S_S_mmf
        .type           _Z13advect_kernelPfS_S_S_mmf,@function
        .size           _Z13advect_kernelPfS_S_S_mmf,(.L_x_22 - _Z13advect_kernelPfS_S_S_mmf)
        .other          _Z13advect_kernelPfS_S_S_mmf,@"STO_CUDA_ENTRY STV_DEFAULT"
_Z13advect_kernelPfS_S_S_mmf:
.text._Z13advect_kernelPfS_S_S_mmf:
[----:B------:R-:W-:Y:S01]  /*0000*/  LDC R1, c[0x0][0x37c] ;  /* 0x0000df00ff017b82 */ /* 0x000fe20000000800 */
[----:B------:R-:W0:Y:S07]  /*0010*/  S2R R0, SR_TID.Y ;  /* 0x0000000000007919 */ /* 0x000e2e0000002200 */
[----:B------:R-:W1:Y:S01]  /*0020*/  LDC R4, c[0x0][0x360] ;  /* 0x0000d800ff047b82 */ /* 0x000e620000000800 */
[----:B------:R-:W2:Y:S01]  /*0030*/  LDCU.64 UR4, c[0x0][0x3a0] ;  /* 0x00007400ff0477ac */ /* 0x000ea20008000a00 */
[----:B------:R-:W1:Y:S06]  /*0040*/  S2R R5, SR_TID.X ;  /* 0x0000000000057919 */ /* 0x000e6c0000002100 */
[----:B------:R-:W0:Y:S08]  /*0050*/  S2UR UR7, SR_CTAID.Y ;  /* 0x00000000000779c3 */ /* 0x000e300000002600 */
[----:B------:R-:W0:Y:S01]  /*0060*/  LDC R3, c[0x0][0x364] ;  /* 0x0000d900ff037b82 */ /* 0x000e220000000800 */
[----:B--2---:R-:W-:-:S04]  /*0070*/  UIADD3 UR4, UP0, UPT, UR4, -0x2, URZ ;  /* 0xfffffffe04047890 */ /* 0x004fc8000ff1e0ff */
[----:B------:R-:W-:-:S03]  /*0080*/  UIADD3.X UR5, UPT, UPT, UR5, -0x1, URZ, UP0, !UPT ;  /* 0xffffffff05057890 */ /* 0x000fc600087fe4ff */
[----:B------:R-:W1:Y:S01]  /*0090*/  S2UR UR6, SR_CTAID.X ;  /* 0x00000000000679c3 */ /* 0x000e620000002500 */
[----:B0-----:R-:W-:Y:S02]  /*00a0*/  IMAD R3, R3, UR7, R0 ;  /* 0x0000000703037c24 */ /* 0x001fe4000f8e0200 */
[----:B------:R-:W-:-:S03]  /*00b0*/  IMAD.U32 R0, RZ, RZ, UR5 ;  /* 0x00000005ff007e24 */ /* 0x000fc6000f8e00ff */
[----:B------:R-:W-:Y:S01]  /*00c0*/  ISETP.LE.U32.AND P0, PT, R3, UR4, PT ;  /* 0x0000000403007c0c */ /* 0x000fe2000bf03070 */
[----:B-1----:R-:W-:-:S03]  /*00d0*/  IMAD R4, R4, UR6, R5 ;  /* 0x0000000604047c24 */ /* 0x002fc6000f8e0205 */
[----:B------:R-:W-:-:S04]  /*00e0*/  ISETP.GE.U32.AND.EX P0, PT, R0, RZ, PT, P0 ;  /* 0x000000ff0000720c */ /* 0x000fc80003f06100 */
[----:B------:R-:W-:-:S04]  /*00f0*/  ISETP.EQ.OR P0, PT, R3, RZ, !P0 ;  /* 0x000000ff0300720c */ /* 0x000fc80004702670 */
[----:B------:R-:W-:-:S13]  /*0100*/  ISETP.LT.OR P0, PT, R4, 0x1, P0 ;  /* 0x000000010400780c */ /* 0x000fda0000701670 */
[----:B------:R-:W-:Y:S05]  /*0110*/  @P0 EXIT ;  /* 0x000000000000094d */ /* 0x000fea0003800000 */
[----:B------:R-:W0:Y:S02]  /*0120*/  LDCU.64 UR6, c[0x0][0x3a8] ;  /* 0x00007500ff0677ac */ /* 0x000e240008000a00 */
[----:B0-----:R-:W-:-:S04]  /*0130*/  UIADD3 UR4, UP0, UPT, UR6, -0x2, URZ ;  /* 0xfffffffe06047890 */ /* 0x001fc8000ff1e0ff */
[----:B------:R-:W-:Y:S02]  /*0140*/  UIADD3.X UR5, UPT, UPT, UR7, -0x1, URZ, UP0, !UPT ;  /* 0xffffffff07057890 */ /* 0x000fe400087fe4ff */
[----:B------:R-:W-:-:S04]  /*0150*/  ISETP.LE.U32.AND P0, PT, R4, UR4, PT ;  /* 0x0000000404007c0c */ /* 0x000fc8000bf03070 */
[----:B------:R-:W-:-:S05]  /*0160*/  IMAD.U32 R0, RZ, RZ, UR5 ;  /* 0x00000005ff007e24 */ /* 0x000fca000f8e00ff */
[----:B------:R-:W-:-:S13]  /*0170*/  ISETP.GE.U32.AND.EX P0, PT, R0, RZ, PT, P0 ;  /* 0x000000ff0000720c */ /* 0x000fda0003f06100 */
[----:B------:R-:W-:Y:S05]  /*0180*/  @!P0 EXIT ;  /* 0x000000000000894d */ /* 0x000fea0003800000 */
[----:B------:R-:W0:Y:S01]  /*0190*/  LDCU.128 UR8, c[0x0][0x390] ;  /* 0x00007200ff0877ac */ /* 0x000e220008000c00 */
[----:B------:R-:W-:Y:S01]  /*01a0*/  IMAD.MOV.U32 R5, RZ, RZ, RZ ;  /* 0x000000ffff057224 */ /* 0x000fe200078e00ff */
[----:B------:R-:W1:Y:S01]  /*01b0*/  LDCU.64 UR4, c[0x0][0x358] ;  /* 0x00006b00ff0477ac */ /* 0x000e620008000a00 */
[C---:B------:R-:W-:Y:S01]  /*01c0*/  IMAD.WIDE.U32 R6, R3.reuse, UR6, R4 ;  /* 0x0000000603067c25 */ /* 0x040fe2000f8e0004 */
[----:B------:R-:W2:Y:S03]  /*01d0*/  LDCU.128 UR12, c[0x0][0x3a0] ;  /* 0x00007400ff0c77ac */ /* 0x000ea60008000c00 */
[----:B------:R-:W-:Y:S01]  /*01e0*/  IMAD R5, R3, UR7, R7 ;  /* 0x0000000703057c24 */ /* 0x000fe2000f8e0207 */
[----:B------:R-:W-:-:S04]  /*01f0*/  SHF.L.U32 R2, R6, 0x2, RZ ;  /* 0x0000000206027819 */ /* 0x000fc800000006ff */
[----:B------:R-:W-:Y:S02]  /*0200*/  SHF.L.U64.HI R0, R6, 0x2, R5 ;  /* 0x0000000206007819 */ /* 0x000fe40000010205 */
[C---:B0-----:R-:W-:Y:S01]  /*0210*/  IADD3 R6, P0, PT, R2.reuse, UR8, RZ ;  /* 0x0000000802067c10 */ /* 0x041fe2000ff1e0ff */
[----:B------:R-:W0:Y:S01]  /*0220*/  LDCU UR8, c[0x0][0x3b0] ;  /* 0x00007600ff0877ac */ /* 0x000e220008000800 */
[----:B------:R-:W-:Y:S02]  /*0230*/  IADD3 R8, P1, PT, R2, UR10, RZ ;  /* 0x0000000a02087c10 */ /* 0x000fe4000ff3e0ff */
[C---:B------:R-:W-:Y:S02]  /*0240*/  IADD3.X R7, PT, PT, R0.reuse, UR9, RZ, P0, !PT ;  /* 0x0000000900077c10 */ /* 0x040fe400087fe4ff */
[----:B------:R-:W-:-:S03]  /*0250*/  IADD3.X R9, PT, PT, R0, UR11, RZ, P1, !PT ;  /* 0x0000000b00097c10 */ /* 0x000fc60008ffe4ff */
[----:B-1----:R-:W0:Y:S04]  /*0260*/  LDG.E R6, desc[UR4][R6.64] ;  /* 0x0000000406067981 */ /* 0x002e28000c1e1900 */
[----:B------:R-:W3:Y:S01]  /*0270*/  LDG.E R9, desc[UR4][R8.64] ;  /* 0x0000000408097981 */ /* 0x000ee2000c1e1900 */
[----:B--2---:R-:W1:Y:S01]  /*0280*/  I2F.U64 R5, UR12 ;  /* 0x0000000c00057d12 */ /* 0x004e620008301000 */
[----:B------:R-:W-:Y:S02]  /*0290*/  I2FP.F32.U32 R3, R3 ;  /* 0x0000000300037245 */ /* 0x000fe40000201000 */
[----:B------:R-:W-:-:S05]  /*02a0*/  I2FP.F32.U32 R4, R4 ;  /* 0x0000000400047245 */ /* 0x000fca0000201000 */
[----:B------:R-:W2:Y:S01]  /*02b0*/  I2F.U64 R11, UR14 ;  /* 0x0000000e000b7d12 */ /* 0x000ea20008301000 */
[----:B-1----:R-:W-:Y:S01]  /*02c0*/  FADD R10, R5, 0.5 ;  /* 0x3f000000050a7421 */ /* 0x002fe20000000000 */
[----:B--2---:R-:W-:Y:S01]  /*02d0*/  FADD R11, R11, 0.5 ;  /* 0x3f0000000b0b7421 */ /* 0x004fe20000000000 */
[----:B0-----:R-:W-:Y:S01]  /*02e0*/  FFMA R3, -R6, UR8, R3 ;  /* 0x0000000806037c23 */ /* 0x001fe20008000103 */
[----:B---3--:R-:W-:-:S04]  /*02f0*/  FFMA R4, -R9, UR8, R4 ;  /* 0x0000000809047c23 */ /* 0x008fc80008000104 */
[----:B------:R-:W-:Y:S01]  /*0300*/  FMNMX.NAN R3, R3, 0.5, !PT ;  /* 0x3f00000003037809 */ /* 0x000fe20007820000 */
[----:B------:R-:W0:Y:S03]  /*0310*/  LDCU.128 UR8, c[0x0][0x380] ;  /* 0x00007000ff0877ac */ /* 0x000e260008000c00 */
[----:B------:R-:W-:Y:S02]  /*0320*/  FSETP.GT.AND P0, PT, R3, R10, PT ;  /* 0x0000000a0300720b */ /* 0x000fe40003f04000 */
[----:B------:R-:W-:Y:S02]  /*0330*/  FMNMX.NAN R4, R4, 0.5, !PT ;  /* 0x3f00000004047809 */ /* 0x000fe40007820000 */
[----:B------:R-:W-:Y:S02]  /*0340*/  FSEL R3, R10, R3, P0 ;  /* 0x000000030a037208 */ /* 0x000fe40000000000 */
[----:B------:R-:W-:-:S02]  /*0350*/  FSETP.GT.AND P0, PT, R4, R11, PT ;  /* 0x0000000b0400720b */ /* 0x000fc40003f04000 */
[----:B------:R-:W1:Y:S02]  /*0360*/  F2I.TRUNC.NTZ R9, R3 ;  /* 0x0000000300097305 */ /* 0x000e64000020f100 */
[----:B------:R-:W-:-:S06]  /*0370*/  FSEL R8, R11, R4, P0 ;  /* 0x000000040b087208 */ /* 0x000fcc0000000000 */
[----:B------:R-:W2:Y:S01]  /*0380*/  F2I.TRUNC.NTZ R4, R8 ;  /* 0x0000000800047305 */ /* 0x000ea2000020f100 */
[----:B-1----:R-:W-:Y:S01]  /*0390*/  VIADD R7, R9, 0x1 ;  /* 0x0000000109077836 */ /* 0x002fe20000000000 */
[----:B------:R-:W-:-:S04]  /*03a0*/  SHF.R.S32.HI R6, RZ, 0x1f, R9 ;  /* 0x0000001fff067819 */ /* 0x000fc80000011409 */
[----:B------:R-:W-:Y:S01]  /*03b0*/  SHF.R.S32.HI R10, RZ, 0x1f, R7 ;  /* 0x0000001fff0a7819 */ /* 0x000fe20000011407 */
[----:B------:R-:W-:Y:S01]  /*03c0*/  IMAD R6, R6, UR6, RZ ;  /* 0x0000000606067c24 */ /* 0x000fe2000f8e02ff */
[----:B--2---:R-:W-:-:S03]  /*03d0*/  SHF.R.S32.HI R5, RZ, 0x1f, R4 ;  /* 0x0000001fff057819 */ /* 0x004fc60000011404 */
[----:B------:R-:W-:Y:S02]  /*03e0*/  IMAD R12, R10, UR6, RZ ;  /* 0x000000060a0c7c24 */ /* 0x000fe4000f8e02ff */
[----:B------:R-:W-:-:S04]  /*03f0*/  IMAD.WIDE.U32 R10, R7, UR6, R4 ;  /* 0x00000006070a7c25 */ /* 0x000fc8000f8e0004 */
[----:B------:R-:W-:Y:S01]  /*0400*/  IMAD R13, R7, UR7, R12 ;  /* 0x00000007070d7c24 */ /* 0x000fe2000f8e020c */
[----:B0-----:R-:W-:Y:S01]  /*0410*/  LEA R12, P1, R10, UR10, 0x2 ;  /* 0x0000000a0a0c7c11 */ /* 0x001fe2000f8210ff */
[----:B------:R-:W-:-:S04]  /*0420*/  IMAD.WIDE.U32 R14, R9, UR6, R4 ;  /* 0x00000006090e7c25 */ /* 0x000fc8000f8e0004 */
[----:B------:R-:W-:Y:S01]  /*0430*/  IMAD R7, R9, UR7, R6 ;  /* 0x0000000709077c24 */ /* 0x000fe2000f8e0206 */
[----:B------:R-:W-:Y:S01]  /*0440*/  LEA R6, P0, R14, UR10, 0x2 ;  /* 0x0000000a0e067c11 */ /* 0x000fe2000f8010ff */
[----:B------:R-:W-:-:S03]  /*0450*/  IMAD.IADD R5, R11, 0x1, R13 ;  /* 0x000000010b057824 */ /* 0x000fc600078e020d */
[----:B------:R-:W-:Y:S02]  /*0460*/  IADD3 R7, PT, PT, R15, R7, RZ ;  /* 0x000000070f077210 */ /* 0x000fe40007ffe0ff */
[----:B------:R-:W-:Y:S02]  /*0470*/  LEA.HI.X R13, R10, UR11, R5, 0x2, P1 ;  /* 0x0000000b0a0d7c11 */ /* 0x000fe400088f1405 */
[----:B------:R-:W-:-:S03]  /*0480*/  LEA.HI.X R7, R14, UR11, R7, 0x2, P0 ;  /* 0x0000000b0e077c11 */ /* 0x000fc600080f1407 */
[----:B------:R-:W2:Y:S04]  /*0490*/  LDG.E R17, desc[UR4][R12.64] ;  /* 0x000000040c117981 */ /* 0x000ea8000c1e1900 */
[----:B------:R-:W3:Y:S04]  /*04a0*/  LDG.E R11, desc[UR4][R6.64] ;  /* 0x00000004060b7981 */ /* 0x000ee8000c1e1900 */
[----:B------:R-:W4:Y:S04]  /*04b0*/  LDG.E R14, desc[UR4][R12.64+0x4] ;  /* 0x000004040c0e7981 */ /* 0x000f28000c1e1900 */
[----:B------:R-:W5:Y:S01]  /*04c0*/  LDG.E R15, desc[UR4][R6.64+0x4] ;  /* 0x00000404060f7981 */ /* 0x000f62000c1e1900 */
[----:B------:R-:W-:-:S02]  /*04d0*/  I2FP.F32.S32 R5, R4 ;  /* 0x0000000400057245 */ /* 0x000fc40000201400 */
[----:B------:R-:W-:Y:S02]  /*04e0*/  I2FP.F32.S32 R4, R9 ;  /* 0x0000000900047245 */ /* 0x000fe40000201400 */
[----:B------:R-:W-:Y:S01]  /*04f0*/  IADD3 R2, P0, PT, R2, UR8, RZ ;  /* 0x0000000802027c10 */ /* 0x000fe2000ff1e0ff */
[----:B------:R-:W-:Y:S02]  /*0500*/  FADD R5, R8, -R5 ;  /* 0x8000000508057221 */ /* 0x000fe40000000000 */
[----:B------:R-:W-:Y:S02]  /*0510*/  FADD R4, R3, -R4 ;  /* 0x8000000403047221 */ /* 0x000fe40000000000 */
[----:B------:R-:W-:-:S04]  /*0520*/  FADD R8, -R5, 1 ;  /* 0x3f80000005087421 */ /* 0x000fc80000000100 */
[C---:B--2---:R-:W-:Y:S01]  /*0530*/  FMUL R10, R8.reuse, R17 ;  /* 0x00000011080a7220 */ /* 0x044fe20000400000 */
[----:B---3--:R-:W-:-:S03]  /*0540*/  FMUL R8, R8, R11 ;  /* 0x0000000b08087220 */ /* 0x008fc60000400000 */
[C---:B----4-:R-:W-:Y:S01]  /*0550*/  FFMA R3, R5.reuse, R14, R10 ;  /* 0x0000000e05037223 */ /* 0x050fe2000000000a */
[----:B-----5:R-:W-:-:S03]  /*0560*/  FFMA R15, R5, R15, R8 ;  /* 0x0000000f050f7223 */ /* 0x020fc60000000008 */
[C---:B------:R-:W-:Y:S01]  /*0570*/  FMUL R5, R4.reuse, R3 ;  /* 0x0000000304057220 */ /* 0x040fe20000400000 */
[----:B------:R-:W-:Y:S01]  /*0580*/  FADD R4, -R4, 1 ;  /* 0x3f80000004047421 */ /* 0x000fe20000000100 */
[----:B------:R-:W-:-:S03]  /*0590*/  IADD3.X R3, PT, PT, R0, UR9, RZ, P0, !PT ;  /* 0x0000000900037c10 */ /* 0x000fc600087fe4ff */
[----:B------:R-:W-:-:S05]  /*05a0*/  FFMA R5, R4, R15, R5 ;  /* 0x0000000f04057223 */ /* 0x000fca0000000005 */
[----:B------:R-:W-:Y:S01]  /*05b0*/  STG.E desc[UR4][R2.64], R5 ;  /* 0x0000000502007986 */ /* 0x000fe2000c101904 */
[----:B------:R-:W-:Y:S05]  /*05c0*/  EXIT ;  /* 0x000000000000794d */ /* 0x000fea0003800000 */
.L_x_0:
[----:B------:R-:W-:-:S00]  /*05d0*/  BRA `(.L_x_0) ;  /* 0xfffffffc00fc7947 */ /* 0x000fc0000383ffff */
[----:B------:R-:W-:-:S00]  /*05e0*/  NOP ;  /* 0x0000000000007918 */ /* 0x000fc00000000000 */
        /* <DEDUP_REMOVED lines=9> */
.L_x_22:


//--------------------- .text._Z21diffuse_jacobi_kernelPfS_PKfmmf --------------------------
	.section	.text._Z21diffuse_jacobi_kernelPfS_PKfmmf,"ax",@progbits
	.align	128
        .global         _Z21diffuse_jacobi_kernelPfS_PKfmmf
        .type           _Z21diffuse_jacobi_kernelPfS_PKfmmf,@function
        .size           _Z21diffuse_jacobi_kernelPfS_PKfmmf,(.L_x_21 - _Z21diffuse_jacobi_kernelPfS_PKfmmf)
        .other          _Z21diffuse_jacobi_kernelPfS_PKfmmf,@"STO_CUDA_ENTRY STV_DEFAULT"
_Z21diffuse_jacobi_kernelPfS_PKfmmf:
.text._Z21diffuse_jacobi_kernelPfS_PKfmmf:
        /* <DEDUP_REMOVED lines=25> */
[----:B------:R-:W0:Y:S01]  /*0190*/  LDCU.64 UR10, c[0x0][0x388] ;  /* 0x00007100ff0a77ac */ /* 0x000e220008000a00 */
[C---:B------:R-:W-:Y:S02]  /*01a0*/  VIADD R11, R7.reuse, 0xffffffff ;  /* 0xffffffff070b7836 */ /* 0x040fe40000000000 */
[----:B------:R-:W-:Y:S01]  /*01b0*/  IMAD.MOV.U32 R9, RZ, RZ, RZ ;  /* 0x000000ffff097224 */ /* 0x000fe200078e00ff */
[----:B------:R-:W1:Y:S01]  /*01c0*/  LDCU.64 UR4, c[0x0][0x358] ;  /* 0x00006b00ff0477ac */ /* 0x000e620008000a00 */
[----:B------:R-:W-:Y:S02]  /*01d0*/  VIADD R15, R7, 0x1 ;  /* 0x00000001070f7836 */ /* 0x000fe40000000000 */
[----:B------:R-:W-:Y:S01]  /*01e0*/  IMAD.WIDE.U32 R2, R11, UR6, R8 ;  /* 0x000000060b027c25 */ /* 0x000fe2000f8e0008 */
[----:B------:R-:W2:Y:S03]  /*01f0*/  LDCU.64 UR8, c[0x0][0x390] ;  /* 0x00007200ff0877ac */ /* 0x000ea60008000a00 */
[----:B------:R-:W-:-:S02]  /*0200*/  VIADD R12, R8, 0xffffffff ;  /* 0xffffffff080c7836 */ /* 0x000fc40000000000 */
[----:B------:R-:W-:-:S04]  /*0210*/  IMAD.WIDE.U32 R4, R7, UR6, R8 ;  /* 0x0000000607047c25 */ /* 0x000fc8000f8e0008 */
[----:B------:R-:W-:Y:S01]  /*0220*/  IMAD R11, R11, UR7, R3 ;  /* 0x000000070b0b7c24 */ /* 0x000fe2000f8e0203 */
[----:B0-----:R-:W-:Y:S01]  /*0230*/  LEA R6, P0, R2, UR10, 0x2 ;  /* 0x0000000a02067c11 */ /* 0x001fe2000f8010ff */
[----:B------:R-:W-:Y:S02]  /*0240*/  IMAD.MOV.U32 R13, RZ, RZ, RZ ;  /* 0x000000ffff0d7224 */ /* 0x000fe400078e00ff */
[----:B------:R-:W-:-:S04]  /*0250*/  IMAD.WIDE.U32 R8, R15, UR6, R8 ;  /* 0x000000060f087c25 */ /* 0x000fc8000f8e0008 */
[C---:B------:R-:W-:Y:S02]  /*0260*/  IMAD R17, R7.reuse, UR7, RZ ;  /* 0x0000000707117c24 */ /* 0x040fe4000f8e02ff */
[----:B------:R-:W-:Y:S01]  /*0270*/  IMAD.WIDE.U32 R12, R7, UR6, R12 ;  /* 0x00000006070c7c25 */ /* 0x000fe2000f8e000c */
[----:B------:R-:W-:Y:S02]  /*0280*/  LEA.HI.X R7, R2, UR11, R11, 0x2, P0 ;  /* 0x0000000b02077c11 */ /* 0x000fe400080f140b */
[----:B------:R-:W-:Y:S01]  /*0290*/  LEA R14, P0, R8, UR10, 0x2 ;  /* 0x0000000a080e7c11 */ /* 0x000fe2000f8010ff */
[----:B------:R-:W-:Y:S01]  /*02a0*/  IMAD R15, R15, UR7, R9 ;  /* 0x000000070f0f7c24 */ /* 0x000fe2000f8e0209 */
[----:B------:R-:W-:Y:S01]  /*02b0*/  LEA R10, P1, R12, UR10, 0x2 ;  /* 0x0000000a0c0a7c11 */ /* 0x000fe2000f8210ff */
[----:B------:R-:W-:Y:S01]  /*02c0*/  IMAD.IADD R3, R17, 0x1, R13 ;  /* 0x0000000111037824 */ /* 0x000fe200078e020d */
[----:B-1----:R0:W3:Y:S01]  /*02d0*/  LDG.E R6, desc[UR4][R6.64] ;  /* 0x0000000406067981 */ /* 0x0020e2000c1e1900 */
[----:B------:R-:W-:Y:S01]  /*02e0*/  IMAD.IADD R5, R5, 0x1, R17 ;  /* 0x0000000105057824 */ /* 0x000fe200078e0211 */
[----:B------:R-:W-:Y:S01]  /*02f0*/  LEA.HI.X R15, R8, UR11, R15, 0x2, P0 ;  /* 0x0000000b080f7c11 */ /* 0x000fe200080f140f */
[----:B------:R-:W-:Y:S01]  /*0300*/  IMAD.SHL.U32 R2, R4, 0x4, RZ ;  /* 0x0000000404027824 */ /* 0x000fe200078e00ff */
[----:B------:R-:W-:Y:S01]  /*0310*/  LEA.HI.X R11, R12, UR11, R3, 0x2, P1 ;  /* 0x0000000b0c0b7c11 */ /* 0x000fe200088f1403 */
[----:B------:R-:W1:Y:S01]  /*0320*/  LDC R17, c[0x0][0x3a8] ;  /* 0x0000ea00ff117b82 */ /* 0x000e620000000800 */
[----:B------:R-:W-:-:S02]  /*0330*/  SHF.L.U64.HI R4, R4, 0x2, R5 ;  /* 0x0000000204047819 */ /* 0x000fc40000010205 */
[----:B------:R-:W-:Y:S01]  /*0340*/  IADD3 R12, P0, PT, R2, UR10, RZ ;  /* 0x0000000a020c7c10 */ /* 0x000fe2000ff1e0ff */
[----:B------:R-:W3:Y:S03]  /*0350*/  LDG.E R15, desc[UR4][R14.64] ;  /* 0x000000040e0f7981 */ /* 0x000ee6000c1e1900 */
[----:B------:R-:W-:Y:S01]  /*0360*/  IADD3.X R13, PT, PT, R4, UR11, RZ, P0, !PT ;  /* 0x0000000b040d7c10 */ /* 0x000fe200087fe4ff */
[----:B------:R-:W4:Y:S01]  /*0370*/  LDG.E R11, desc[UR4][R10.64] ;  /* 0x000000040a0b7981 */ /* 0x000f22000c1e1900 */
[----:B--2---:R-:W-:-:S04]  /*0380*/  IADD3 R8, P0, PT, R2, UR8, RZ ;  /* 0x0000000802087c10 */ /* 0x004fc8000ff1e0ff */
[----:B------:R-:W-:Y:S01]  /*0390*/  IADD3.X R9, PT, PT, R4, UR9, RZ, P0, !PT ;  /* 0x0000000904097c10 */ /* 0x000fe200087fe4ff */
[----:B------:R-:W2:Y:S04]  /*03a0*/  LDG.E R13, desc[UR4][R12.64+0x4] ;  /* 0x000004040c0d7981 */ /* 0x000ea8000c1e1900 */
[----:B------:R-:W5:Y:S01]  /*03b0*/  LDG.E R0, desc[UR4][R8.64] ;  /* 0x0000000408007981 */ /* 0x000f62000c1e1900 */
[----:B------:R-:W-:-:S04]  /*03c0*/  IMAD.MOV.U32 R16, RZ, RZ, 0x3f800000 ;  /* 0x3f800000ff107424 */ /* 0x000fc800078e00ff */
[----:B-1----:R-:W-:-:S04]  /*03d0*/  FFMA R5, R17, 4, R16 ;  /* 0x4080000011057823 */ /* 0x002fc80000000010 */
[----:B------:R-:W0:Y:S01]  /*03e0*/  MUFU.RCP R16, R5 ;  /* 0x0000000500107308 */ /* 0x000e220000001000 */
[----:B------:R-:W-:Y:S01]  /*03f0*/  BSSY.RECONVERGENT B0, `(.L_x_1) ;  /* 0x000000f000007945 */ /* 0x000fe20003800200 */
[----:B0-----:R-:W-:-:S04]  /*0400*/  FFMA R7, -R5, R16, 1 ;  /* 0x3f80000005077423 */ /* 0x001fc80000000110 */
[----:B------:R-:W-:Y:S01]  /*0410*/  FFMA R7, R16, R7, R16 ;  /* 0x0000000710077223 */ /* 0x000fe20000000010 */
[----:B---3--:R-:W-:-:S04]  /*0420*/  FADD R6, R6, R15 ;  /* 0x0000000f06067221 */ /* 0x008fc80000000000 */
[----:B----4-:R-:W-:-:S04]  /*0430*/  FADD R6, R6, R11 ;  /* 0x0000000b06067221 */ /* 0x010fc80000000000 */
[----:B--2---:R-:W-:-:S04]  /*0440*/  FADD R3, R6, R13 ;  /* 0x0000000d06037221 */ /* 0x004fc80000000000 */
[----:B-----5:R-:W-:-:S04]  /*0450*/  FFMA R0, R3, R17, R0 ;  /* 0x0000001103007223 */ /* 0x020fc80000000000 */
[----:B------:R-:W0:Y:S01]  /*0460*/  FCHK P0, R0, R5 ;  /* 0x0000000500007302 */ /* 0x000e220000000000 */
[----:B------:R-:W-:-:S04]  /*0470*/  FFMA R6, R0, R7, RZ ;  /* 0x0000000700067223 */ /* 0x000fc800000000ff */
[----:B------:R-:W-:-:S04]  /*0480*/  FFMA R3, -R5, R6, R0 ;  /* 0x0000000605037223 */ /* 0x000fc80000000100 */
[----:B------:R-:W-:Y:S01]  /*0490*/  FFMA R7, R7, R3, R6 ;  /* 0x0000000307077223 */ /* 0x000fe20000000006 */
[----:B0-----:R-:W-:Y:S06]  /*04a0*/  @!P0 BRA `(.L_x_2) ;  /* 0x00000000000c8947 */ /* 0x001fec0003800000 */
[----:B------:R-:W-:-:S07]  /*04b0*/  MOV R6, 0x4d0 ;  /* 0x000004d000067802 */ /* 0x000fce0000000f00 */
[----:B------:R-:W-:Y:S05]  /*04c0*/  CALL.REL.NOINC `($__internal_0_$__cuda_sm3x_div_rn_noftz_f32_slowpath) ;  /* 0x00000000001c7944 */ /* 0x000fea0003c00000 */
[----:B------:R-:W-:-:S07]  /*04d0*/  IMAD.MOV.U32 R7, RZ, RZ, R0 ;  /* 0x000000ffff077224 */ /* 0x000fce00078e0000 */
.L_x_2:
[----:B------:R-:W-:Y:S05]  /*04e0*/  BSYNC.RECONVERGENT B0 ;  /* 0x0000000000007941 */ /* 0x000fea0003800200 */
.L_x_1:
[----:B------:R-:W0:Y:S02]  /*04f0*/  LDCU.64 UR6, c[0x0][0x380] ;  /* 0x00007000ff0677ac */ /* 0x000e240008000a00 */
[----:B0-----:R-:W-:-:S04]  /*0500*/  IADD3 R2, P0, PT, R2, UR6, RZ ;  /* 0x0000000602027c10 */ /* 0x001fc8000ff1e0ff */
[----:B------:R-:W-:-:S05]  /*0510*/  IADD3.X R3, PT, PT, R4, UR7, RZ, P0, !PT ;  /* 0x0000000704037c10 */ /* 0x000fca00087fe4ff */
[----:B------:R-:W-:Y:S01]  /*0520*/  STG.E desc[UR4][R2.64], R7 ;  /* 0x0000000702007986 */ /* 0x000fe2000c101904 */
[----:B------:R-:W-:Y:S05]  /*0530*/  EXIT ;  /* 0x000000000000794d */ /* 0x000fea0003800000 */
        .weak           $__internal_0_$__cuda_sm3x_div_rn_noftz_f32_slowpath
        .type           $__internal_0_$__cuda_sm3x_div_rn_noftz_f32_slowpath,@function
        .size           $__internal_0_$__cuda_sm3x_div_rn_noftz_f32_slowpath,(.L_x_21 - $__internal_0_$__cuda_sm3x_div_rn_noftz_f32_slowpath)
$__internal_0_$__cuda_sm3x_div_rn_noftz_f32_slowpath:
[----:B------:R-:W-:Y:S01]  /*0540*/  SHF.R.U32.HI R7, RZ, 0x17, R5 ;  /* 0x00000017ff077819 */ /* 0x000fe20000011605 */
[----:B------:R-:W-:Y:S01]  /*0550*/  BSSY.RECONVERGENT B1, `(.L_x_3) ;  /* 0x0000064000017945 */ /* 0x000fe20003800200 */
[--C-:B------:R-:W-:Y:S01]  /*0560*/  SHF.R.U32.HI R3, RZ, 0x17, R0.reuse ;  /* 0x00000017ff037819 */ /* 0x100fe20000011600 */
[----:B------:R-:W-:Y:S01]  /*0570*/  IMAD.MOV.U32 R9, RZ, RZ, R0 ;  /* 0x000000ffff097224 */ /* 0x000fe200078e0000 */
[----:B------:R-:W-:Y:S02]  /*0580*/  LOP3.LUT R8, R7, 0xff, RZ, 0xc0, !PT ;  /* 0x000000ff07087812 */ /* 0x000fe400078ec0ff */
[----:B------:R-:W-:-:S03]  /*0590*/  LOP3.LUT R7, R3, 0xff, RZ, 0xc0, !PT ;  /* 0x000000ff03077812 */ /* 0x000fc600078ec0ff */
[----:B------:R-:W-:Y:S02]  /*05a0*/  VIADD R12, R8, 0xffffffff ;  /* 0xffffffff080c7836 */ /* 0x000fe40000000000 */
[----:B------:R-:W-:-:S03]  /*05b0*/  VIADD R11, R7, 0xffffffff ;  /* 0xffffffff070b7836 */ /* 0x000fc60000000000 */
[----:B------:R-:W-:-:S04]  /*05c0*/  ISETP.GT.U32.AND P0, PT, R12, 0xfd, PT ;  /* 0x000000fd0c00780c */ /* 0x000fc80003f04070 */
[----:B------:R-:W-:-:S13]  /*05d0*/  ISETP.GT.U32.OR P0, PT, R11, 0xfd, P0 ;  /* 0x000000fd0b00780c */ /* 0x000fda0000704470 */
[----:B------:R-:W-:Y:S01]  /*05e0*/  @!P0 IMAD.MOV.U32 R10, RZ, RZ, RZ ;  /* 0x000000ffff0a8224 */ /* 0x000fe200078e00ff */
[----:B------:R-:W-:Y:S06]  /*05f0*/  @!P0 BRA `(.L_x_4) ;  /* 0x0000000000608947 */ /* 0x000fec0003800000 */
[----:B------:R-:W-:Y:S01]  /*0600*/  FSETP.GTU.FTZ.AND P0, PT, |R0|, +INF , PT ;  /* 0x7f8000000000780b */ /* 0x000fe20003f1c200 */
[----:B------:R-:W-:Y:S01]  /*0610*/  IMAD.MOV.U32 R3, RZ, RZ, R5 ;  /* 0x000000ffff037224 */ /* 0x000fe200078e0005 */
[----:B------:R-:W-:-:S04]  /*0620*/  FSETP.GTU.FTZ.AND P1, PT, |R5|, +INF , PT ;  /* 0x7f8000000500780b */ /* 0x000fc80003f3c200 */
[----:B------:R-:W-:-:S13]  /*0630*/  PLOP3.LUT P0, PT, P0, P1, PT, 0xf8, 0x8f ;  /* 0x00000000008f781c */ /* 0x000fda0000703f70 */
[----:B------:R-:W-:Y:S05]  /*0640*/  @P0 BRA `(.L_x_5) ;  /* 0x00000004004c0947 */ /* 0x000fea0003800000 */
[----:B------:R-:W-:-:S13]  /*0650*/  LOP3.LUT P0, RZ, R5, 0x7fffffff, R9, 0xc8, !PT ;  /* 0x7fffffff05ff7812 */ /* 0x000fda000780c809 */
[----:B------:R-:W-:Y:S05]  /*0660*/  @!P0 BRA `(.L_x_6) ;  /* 0x00000004003c8947 */ /* 0x000fea0003800000 */
[C---:B------:R-:W-:Y:S02]  /*0670*/  FSETP.NEU.FTZ.AND P2, PT, |R0|.reuse, +INF , PT ;  /* 0x7f8000000000780b */ /* 0x040fe40003f5d200 */
[----:B------:R-:W-:Y:S02]  /*0680*/  FSETP.NEU.FTZ.AND P1, PT, |R3|, +INF , PT ;  /* 0x7f8000000300780b */ /* 0x000fe40003f3d200 */
[----:B------:R-:W-:-:S11]  /*0690*/  FSETP.NEU.FTZ.AND P0, PT, |R0|, +INF , PT ;  /* 0x7f8000000000780b */ /* 0x000fd60003f1d200 */
[----:B------:R-:W-:Y:S05]  /*06a0*/  @!P1 BRA !P2, `(.L_x_6) ;  /* 0x00000004002c9947 */ /* 0x000fea0005000000 */
[----:B------:R-:W-:-:S04]  /*06b0*/  LOP3.LUT P2, RZ, R9, 0x7fffffff, RZ, 0xc0, !PT ;  /* 0x7fffffff09ff7812 */ /* 0x000fc8000784c0ff */
[----:B------:R-:W-:-:S13]  /*06c0*/  PLOP3.LUT P1, PT, P1, P2, PT, 0x2f, 0xf2 ;  /* 0x0000000000f2781c */ /* 0x000fda0000f24577 */
[----:B------:R-:W-:Y:S05]  /*06d0*/  @P1 BRA `(.L_x_7) ;  /* 0x0000000400181947 */ /* 0x000fea0003800000 */
[----:B------:R-:W-:-:S04]  /*06e0*/  LOP3.LUT P1, RZ, R5, 0x7fffffff, RZ, 0xc0, !PT ;  /* 0x7fffffff05ff7812 */ /* 0x000fc8000782c0ff */
[----:B------:R-:W-:-:S13]  /*06f0*/  PLOP3.LUT P0, PT, P0, P1, PT, 0x2f, 0xf2 ;  /* 0x0000000000f2781c */ /* 0x000fda0000702577 */
[----:B------:R-:W-:Y:S05]  /*0700*/  @P0 BRA `(.L_x_8) ;  /* 0x0000000400000947 */ /* 0x000fea0003800000 */
[----:B------:R-:W-:Y:S02]  /*0710*/  ISETP.GE.AND P0, PT, R11, RZ, PT ;  /* 0x000000ff0b00720c */ /* 0x000fe40003f06270 */
[----:B------:R-:W-:-:S11]  /*0720*/  ISETP.GE.AND P1, PT, R12, RZ, PT ;  /* 0x000000ff0c00720c */ /* 0x000fd60003f26270 */
[----:B------:R-:W-:Y:S02]  /*0730*/  @P0 IMAD.MOV.U32 R10, RZ, RZ, RZ ;  /* 0x000000ffff0a0224 */ /* 0x000fe400078e00ff */
[----:B------:R-:W-:Y:S01]  /*0740*/  @!P0 FFMA R9, R0, 1.84467440737095516160e+19, RZ ;  /* 0x5f80000000098823 */ /* 0x000fe200000000ff */
[----:B------:R-:W-:Y:S02]  /*0750*/  @!P0 IMAD.MOV.U32 R10, RZ, RZ, -0x40 ;  /* 0xffffffc0ff0a8424 */ /* 0x000fe400078e00ff */
[----:B------:R-:W-:Y:S02]  /*0760*/  @!P1 FFMA R5, R3, 1.84467440737095516160e+19, RZ ;  /* 0x5f80000003059823 */ /* 0x000fe400000000ff */
[----:B------:R-:W-:-:S07]  /*0770*/  @!P1 VIADD R10, R10, 0x40 ;  /* 0x000000400a0a9836 */ /* 0x000fce0000000000 */
.L_x_4:
[----:B------:R-:W-:Y:S01]  /*0780*/  LEA R0, R8, 0xc0800000, 0x17 ;  /* 0xc080000008007811 */ /* 0x000fe200078eb8ff */
[----:B------:R-:W-:Y:S01]  /*0790*/  VIADD R7, R7, 0xffffff81 ;  /* 0xffffff8107077836 */ /* 0x000fe20000000000 */
[----:B------:R-:W-:Y:S03]  /*07a0*/  BSSY.RECONVERGENT B2, `(.L_x_9) ;  /* 0x0000035000027945 */ /* 0x000fe60003800200 */
[----:B------:R-:W-:Y:S02]  /*07b0*/  IMAD.IADD R5, R5, 0x1, -R0 ;  /* 0x0000000105057824 */ /* 0x000fe400078e0a00 */
[C---:B------:R-:W-:Y:S01]  /*07c0*/  IMAD R0, R7.reuse, -0x800000, R9 ;  /* 0xff80000007007824 */ /* 0x040fe200078e0209 */
[----:B------:R-:W-:Y:S01]  /*07d0*/  IADD3 R7, PT, PT, R7, 0x7f, -R8 ;  /* 0x0000007f07077810 */ /* 0x000fe20007ffe808 */
[----:B------:R-:W0:Y:S01]  /*07e0*/  MUFU.RCP R3, R5 ;  /* 0x0000000500037308 */ /* 0x000e220000001000 */
[----:B------:R-:W-:-:S03]  /*07f0*/  FADD.FTZ R11, -R5, -RZ ;  /* 0x800000ff050b7221 */ /* 0x000fc60000010100 */
[----:B------:R-:W-:Y:S02]  /*0800*/  IMAD.IADD R7, R7, 0x1, R10 ;  /* 0x0000000107077824 */ /* 0x000fe400078e020a */
[----:B0-----:R-:W-:-:S04]  /*0810*/  FFMA R12, R3, R11, 1 ;  /* 0x3f800000030c7423 */ /* 0x001fc8000000000b */
[----:B------:R-:W-:-:S04]  /*0820*/  FFMA R14, R3, R12, R3 ;  /* 0x0000000c030e7223 */ /* 0x000fc80000000003 */
[----:B------:R-:W-:-:S04]  /*0830*/  FFMA R3, R0, R14, RZ ;  /* 0x0000000e00037223 */ /* 0x000fc800000000ff */
[----:B------:R-:W-:-:S04]  /*0840*/  FFMA R12, R11, R3, R0 ;  /* 0x000000030b0c7223 */ /* 0x000fc80000000000 */
[----:B------:R-:W-:-:S04]  /*0850*/  FFMA R9, R14, R12, R3 ;  /* 0x0000000c0e097223 */ /* 0x000fc80000000003 */
[----:B------:R-:W-:-:S04]  /*0860*/  FFMA R12, R11, R9, R0 ;  /* 0x000000090b0c7223 */ /* 0x000fc80000000000 */
[----:B------:R-:W-:-:S05]  /*0870*/  FFMA R0, R14, R12, R9 ;  /* 0x0000000c0e007223 */ /* 0x000fca0000000009 */
[----:B------:R-:W-:-:S04]  /*0880*/  SHF.R.U32.HI R3, RZ, 0x17, R0 ;  /* 0x00000017ff037819 */ /* 0x000fc80000011600 */
[----:B------:R-:W-:-:S05]  /*0890*/  LOP3.LUT R3, R3, 0xff, RZ, 0xc0, !PT ;  /* 0x000000ff03037812 */ /* 0x000fca00078ec0ff */
[----:B------:R-:W-:-:S04]  /*08a0*/  IMAD.IADD R11, R3, 0x1, R7 ;  /* 0x00000001030b7824 */ /* 0x000fc800078e0207 */
[----:B------:R-:W-:-:S05]  /*08b0*/  VIADD R3, R11, 0xffffffff ;  /* 0xffffffff0b037836 */ /* 0x000fca0000000000 */
[----:B------:R-:W-:-:S13]  /*08c0*/  ISETP.GE.U32.AND P0, PT, R3, 0xfe, PT ;  /* 0x000000fe0300780c */ /* 0x000fda0003f06070 */
[----:B------:R-:W-:Y:S05]  /*08d0*/  @!P0 BRA `(.L_x_10) ;  /* 0x0000000000808947 */ /* 0x000fea0003800000 */
[----:B------:R-:W-:-:S13]  /*08e0*/  ISETP.GT.AND P0, PT, R11, 0xfe, PT ;  /* 0x000000fe0b00780c */ /* 0x000fda0003f04270 */
[----:B------:R-:W-:Y:S05]  /*08f0*/  @P0 BRA `(.L_x_11) ;  /* 0x00000000006c0947 */ /* 0x000fea0003800000 */
[----:B------:R-:W-:-:S13]  /*0900*/  ISETP.GE.AND P0, PT, R11, 0x1, PT ;  /* 0x000000010b00780c */ /* 0x000fda0003f06270 */
[----:B------:R-:W-:Y:S05]  /*0910*/  @P0 BRA `(.L_x_12) ;  /* 0x0000000000740947 */ /* 0x000fea0003800000 */
[----:B------:R-:W-:Y:S02]  /*0920*/  ISETP.GE.AND P0, PT, R11, -0x18, PT ;  /* 0xffffffe80b00780c */ /* 0x000fe40003f06270 */
[----:B------:R-:W-:-:S11]  /*0930*/  LOP3.LUT R0, R0, 0x80000000, RZ, 0xc0, !PT ;  /* 0x8000000000007812 */ /* 0x000fd600078ec0ff */
[----:B------:R-:W-:Y:S05]  /*0940*/  @!P0 BRA `(.L_x_12) ;  /* 0x0000000000688947 */ /* 0x000fea0003800000 */
[CCC-:B------:R-:W-:Y:S01]  /*0950*/  FFMA.RZ R3, R14.reuse, R12.reuse, R9.reuse ;  /* 0x0000000c0e037223 */ /* 0x1c0fe2000000c009 */
[C---:B------:R-:W-:Y:S02]  /*0960*/  VIADD R10, R11.reuse, 0x20 ;  /* 0x000000200b0a7836 */ /* 0x040fe40000000000 */
[CC--:B------:R-:W-:Y:S01]  /*0970*/  FFMA.RM R8, R14.reuse, R12.reuse, R9 ;  /* 0x0000000c0e087223 */ /* 0x0c0fe20000004009 */
[----:B------:R-:W-:Y:S01]  /*0980*/  IMAD.MOV R7, RZ, RZ, -R11 ;  /* 0x000000ffff077224 */ /* 0x000fe200078e0a0b */
[----:B------:R-:W-:Y:S02]  /*0990*/  ISETP.NE.AND P2, PT, R11, RZ, PT ;  /* 0x000000ff0b00720c */ /* 0x000fe40003f45270 */
[----:B------:R-:W-:Y:S01]  /*09a0*/  LOP3.LUT R5, R3, 0x7fffff, RZ, 0xc0, !PT ;  /* 0x007fffff03057812 */ /* 0x000fe200078ec0ff */
[----:B------:R-:W-:Y:S01]  /*09b0*/  FFMA.RP R3, R14, R12, R9 ;  /* 0x0000000c0e037223 */ /* 0x000fe20000008009 */
[----:B------:R-:W-:Y:S02]  /*09c0*/  ISETP.NE.AND P1, PT, R11, RZ, PT ;  /* 0x000000ff0b00720c */ /* 0x000fe40003f25270 */
[----:B------:R-:W-:-:S02]  /*09d0*/  LOP3.LUT R5, R5, 0x800000, RZ, 0xfc, !PT ;  /* 0x0080000005057812 */ /* 0x000fc400078efcff */
[----:B------:R-:W-:Y:S02]  /*09e0*/  FSETP.NEU.FTZ.AND P0, PT, R3, R8, PT ;  /* 0x000000080300720b */ /* 0x000fe40003f1d000 */
[----:B------:R-:W-:Y:S02]  /*09f0*/  SHF.L.U32 R10, R5, R10, RZ ;  /* 0x0000000a050a7219 */ /* 0x000fe400000006ff */
[----:B------:R-:W-:Y:S02]  /*0a00*/  SEL R8, R7, RZ, P2 ;  /* 0x000000ff07087207 */ /* 0x000fe40001000000 */
[----:B------:R-:W-:Y:S02]  /*0a10*/  ISETP.NE.AND P1, PT, R10, RZ, P1 ;  /* 0x000000ff0a00720c */ /* 0x000fe40000f25270 */
[----:B------:R-:W-:Y:S02]  /*0a20*/  SHF.R.U32.HI R8, RZ, R8, R5 ;  /* 0x00000008ff087219 */ /* 0x000fe40000011605 */
[----:B------:R-:W-:-:S02]  /*0a30*/  PLOP3.LUT P0, PT, P0, P1, PT, 0xf8, 0x8f ;  /* 0x00000000008f781c */ /* 0x000fc40000703f70 */
[----:B------:R-:W-:Y:S02]  /*0a40*/  SHF.R.U32.HI R10, RZ, 0x1, R8 ;  /* 0x00000001ff0a7819 */ /* 0x000fe40000011608 */
[----:B------:R-:W-:-:S04]  /*0a50*/  SEL R3, RZ, 0x1, !P0 ;  /* 0x00000001ff037807 */ /* 0x000fc80004000000 */
[----:B------:R-:W-:-:S04]  /*0a60*/  LOP3.LUT R3, R3, 0x1, R10, 0xf8, !PT ;  /* 0x0000000103037812 */ /* 0x000fc800078ef80a */
[----:B------:R-:W-:-:S05]  /*0a70*/  LOP3.LUT R3, R3, R8, RZ, 0xc0, !PT ;  /* 0x0000000803037212 */ /* 0x000fca00078ec0ff */
[----:B------:R-:W-:-:S05]  /*0a80*/  IMAD.IADD R3, R10, 0x1, R3 ;  /* 0x000000010a037824 */ /* 0x000fca00078e0203 */
[----:B------:R-:W-:Y:S01]  /*0a90*/  LOP3.LUT R0, R3, R0, RZ, 0xfc, !PT ;  /* 0x0000000003007212 */ /* 0x000fe200078efcff */
[----:B------:R-:W-:Y:S06]  /*0aa0*/  BRA `(.L_x_12) ;  /* 0x0000000000107947 */ /* 0x000fec0003800000 */
.L_x_11:
[----:B------:R-:W-:-:S04]  /*0ab0*/  LOP3.LUT R0, R0, 0x80000000, RZ, 0xc0, !PT ;  /* 0x8000000000007812 */ /* 0x000fc800078ec0ff */
[----:B------:R-:W-:Y:S01]  /*0ac0*/  LOP3.LUT R0, R0, 0x7f800000, RZ, 0xfc, !PT ;  /* 0x7f80000000007812 */ /* 0x000fe200078efcff */
[----:B------:R-:W-:Y:S06]  /*0ad0*/  BRA `(.L_x_12) ;  /* 0x0000000000047947 */ /* 0x000fec0003800000 */
.L_x_10:
[----:B------:R-:W-:-:S07]  /*0ae0*/  IMAD R0, R7, 0x800000, R0 ;  /* 0x0080000007007824 */ /* 0x000fce00078e0200 */
.L_x_12:
[----:B------:R-:W-:Y:S05]  /*0af0*/  BSYNC.RECONVERGENT B2 ;  /* 0x0000000000027941 */ /* 0x000fea0003800200 */
.L_x_9:
[----:B------:R-:W-:Y:S05]  /*0b00*/  BRA `(.L_x_13) ;  /* 0x0000000000207947 */ /* 0x000fea0003800000 */
.L_x_8:
[----:B------:R-:W-:-:S04]  /*0b10*/  LOP3.LUT R0, R5, 0x80000000, R9, 0x48, !PT ;  /* 0x8000000005007812 */ /* 0x000fc800078e4809 */
[----:B------:R-:W-:Y:S01]  /*0b20*/  LOP3.LUT R0, R0, 0x7f800000, RZ, 0xfc, !PT ;  /* 0x7f80000000007812 */ /* 0x000fe200078efcff */
[----:B------:R-:W-:Y:S06]  /*0b30*/  BRA `(.L_x_13) ;  /* 0x0000000000147947 */ /* 0x000fec0003800000 */
.L_x_7:
[----:B------:R-:W-:Y:S01]  /*0b40*/  LOP3.LUT R0, R5, 0x80000000, R9, 0x48, !PT ;  /* 0x8000000005007812 */ /* 0x000fe200078e4809 */
[----:B------:R-:W-:Y:S06]  /*0b50*/  BRA `(.L_x_13) ;  /* 0x00000000000c7947 */ /* 0x000fec0003800000 */
.L_x_6:
[----:B------:R-:W0:Y:S01]  /*0b60*/  MUFU.RSQ R0, -QNAN ;  /* 0xffc0000000007908 */ /* 0x000e220000001400 */
[----:B------:R-:W-:Y:S05]  /*0b70*/  BRA `(.L_x_13) ;  /* 0x0000000000047947 */ /* 0x000fea0003800000 */
.L_x_5:
[----:B------:R-:W-:-:S07]  /*0b80*/  FADD.FTZ R0, R0, R3 ;  /* 0x0000000300007221 */ /* 0x000fce0000010000 */
.L_x_13:
[----:B------:R-:W-:Y:S05]  /*0b90*/  BSYNC.RECONVERGENT B1 ;  /* 0x0000000000017941 */ /* 0x000fea0003800200 */
.L_x_3:
[----:B------:R-:W-:-:S04]  /*0ba0*/  IMAD.MOV.U32 R7, RZ, RZ, 0x0 ;  /* 0x00000000ff077424 */ /* 0x000fc800078e00ff */
[----:B0-----:R-:W-:Y:S05]  /*0bb0*/  RET.REL.NODEC R6 `(_Z21diffuse_jacobi_kernelPfS_PKfmmf) ;  /* 0xfffffff406107950 */ /* 0x001fea0003c3ffff */
.L_x_14:
        /* <DEDUP_REMOVED lines=12> */
.L_x_21:


//--------------------- .text._Z14set_bnd_kernelPfmmi --------------------------
	.section	.text._Z14set_bnd_kernelPfmmi,"ax",@progbits
	.align	128
        .global         _Z14set_bnd_kernelPfmmi
        .type           _Z14set_bnd_kernelPfmmi,@function
        .size           _Z14set_bnd_kernelPfmmi,(.L_x_24 - _Z14set_bnd_kernelPfmmi)
        .other          _Z14set_bnd_kernelPfmmi,@"STO_CUDA_ENTRY STV_DEFAULT"
_Z14set_bnd_kernelPfmmi:
.text._Z14set_bnd_kernelPfmmi:
[----:B------:R-:W-:Y:S01]  /*0000*/  LDC R1, c[0x0][0x37c] ;  /* 0x0000df00ff017b82 */ /* 0x000fe20000000800 */
[----:B------:R-:W0:Y:S07]  /*0010*/  S2R R0, SR_TID.X ;  /* 0x0000000000007919 */ /* 0x000e2e0000002100 */
[----:B------:R-:W0:Y:S01]  /*0020*/  S2UR UR4, SR_CTAID.X ;  /* 0x00000000000479c3 */ /* 0x000e220000002500 */
[----:B------:R-:W1:Y:S01]  /*0030*/  LDCU.64 UR10, c[0x0][0x388] ;  /* 0x00007100ff0a77ac */ /* 0x000e620008000a00 */
[----:B------:R-:W-:Y:S06]  /*0040*/  BSSY.RECONVERGENT B0, `(.L_x_15) ;  /* 0x0000026000007945 */ /* 0x000fec0003800200 */
[----:B------:R-:W0:Y:S08]  /*0050*/  LDC R5, c[0x0][0x360] ;  /* 0x0000d800ff057b82 */ /* 0x000e300000000800 */
[----:B------:R-:W2:Y:S01]  /*0060*/  LDC.64 R2, c[0x0][0x390] ;  /* 0x0000e400ff027b82 */ /* 0x000ea20000000a00 */
[----:B-1----:R-:W-:-:S04]  /*0070*/  UIADD3 UR8, UP0, UPT, UR10, -0x2, URZ ;  /* 0xfffffffe0a087890 */ /* 0x002fc8000ff1e0ff */
[----:B------:R-:W-:-:S06]  /*0080*/  UIADD3.X UR9, UPT, UPT, UR11, -0x1, URZ, UP0, !UPT ;  /* 0xffffffff0b097890 */ /* 0x000fcc00087fe4ff */
[----:B------:R-:W-:Y:S02]  /*0090*/  IMAD.U32 R9, RZ, RZ, UR9 ;  /* 0x00000009ff097e24 */ /* 0x000fe4000f8e00ff */
[----:B0-----:R-:W-:Y:S01]  /*00a0*/  IMAD R5, R5, UR4, R0 ;  /* 0x0000000405057c24 */ /* 0x001fe2000f8e0200 */
[----:B------:R-:W0:Y:S04]  /*00b0*/  LDCU.64 UR4, c[0x0][0x358] ;  /* 0x00006b00ff0477ac */ /* 0x000e280008000a00 */
[----:B------:R-:W-:Y:S02]  /*00c0*/  ISETP.LE.U32.AND P1, PT, R5, UR8, PT ;  /* 0x0000000805007c0c */ /* 0x000fe4000bf23070 */
[----:B------:R-:W-:Y:S02]  /*00d0*/  SHF.R.S32.HI R4, RZ, 0x1f, R5 ;  /* 0x0000001fff047819 */ /* 0x000fe40000011405 */
[----:B--2---:R-:W-:-:S02]  /*00e0*/  IADD3 R0, P2, PT, R2, -0x2, RZ ;  /* 0xfffffffe02007810 */ /* 0x004fc40007f5e0ff */
[----:B------:R-:W-:Y:S02]  /*00f0*/  ISETP.GE.U32.AND.EX P1, PT, R9, R4, PT, P1 ;  /* 0x000000040900720c */ /* 0x000fe40003f26110 */
[----:B------:R-:W-:Y:S02]  /*0100*/  ISETP.GE.U32.AND P0, PT, R0, R5, PT ;  /* 0x000000050000720c */ /* 0x000fe40003f06070 */
[----:B------:R-:W-:Y:S02]  /*0110*/  ISETP.LT.OR P1, PT, R5, 0x1, !P1 ;  /* 0x000000010500780c */ /* 0x000fe40004f21670 */
[----:B------:R-:W-:-:S04]  /*0120*/  IADD3.X R7, PT, PT, R3, -0x1, RZ, P2, !PT ;  /* 0xffffffff03077810 */ /* 0x000fc800017fe4ff */
[----:B------:R-:W-:-:S04]  /*0130*/  ISETP.GE.U32.AND.EX P0, PT, R7, R4, PT, P0 ;  /* 0x000000040700720c */ /* 0x000fc80003f06100 */
[----:B------:R-:W-:-:S03]  /*0140*/  ISETP.LT.OR P0, PT, R5, 0x1, !P0 ;  /* 0x000000010500780c */ /* 0x000fc60004701670 */
[----:B0-----:R-:W-:Y:S10]  /*0150*/  @P1 BRA `(.L_x_16) ;  /* 0x0000000000501947 */ /* 0x001ff40003800000 */
[----:B------:R-:W0:Y:S01]  /*0160*/  LDC.64 R12, c[0x0][0x390] ;  /* 0x0000e400ff0c7b82 */ /* 0x000e220000000a00 */
[----:B------:R-:W1:Y:S01]  /*0170*/  LDCU.64 UR6, c[0x0][0x380] ;  /* 0x00007000ff0677ac */ /* 0x000e620008000a00 */
[-C--:B0-----:R-:W-:Y:S02]  /*0180*/  IMAD R0, R4, R12.reuse, RZ ;  /* 0x0000000c04007224 */ /* 0x081fe400078e02ff */
[----:B------:R-:W-:-:S04]  /*0190*/  IMAD.WIDE.U32 R8, R5, R12, RZ ;  /* 0x0000000c05087225 */ /* 0x000fc800078e00ff */
[----:B------:R-:W-:Y:S01]  /*01a0*/  IMAD R7, R5, R13, R0 ;  /* 0x0000000d05077224 */ /* 0x000fe200078e0200 */
[----:B-1----:R-:W-:Y:S01]  /*01b0*/  LEA R6, P1, R8, UR6, 0x2 ;  /* 0x0000000608067c11 */ /* 0x002fe2000f8210ff */
[----:B------:R-:W0:Y:S02]  /*01c0*/  LDC R0, c[0x0][0x398] ;  /* 0x0000e600ff007b82 */ /* 0x000e240000000800 */
[----:B------:R-:W-:-:S05]  /*01d0*/  IMAD.IADD R7, R9, 0x1, R7 ;  /* 0x0000000109077824 */ /* 0x000fca00078e0207 */
[----:B------:R-:W-:-:S05]  /*01e0*/  LEA.HI.X R7, R8, UR7, R7, 0x2, P1 ;  /* 0x0000000708077c11 */ /* 0x000fca00088f1407 */
[----:B------:R-:W2:Y:S01]  /*01f0*/  LDG.E R10, desc[UR4][R6.64+0x4] ;  /* 0x00000404060a7981 */ /* 0x000ea2000c1e1900 */
[----:B------:R-:W-:-:S04]  /*0200*/  LEA R8, P2, R12, R6, 0x2 ;  /* 0x000000060c087211 */ /* 0x000fc800078410ff */
[----:B------:R-:W-:Y:S02]  /*0210*/  LEA.HI.X R9, R12, R7, R13, 0x2, P2 ;  /* 0x000000070c097211 */ /* 0x000fe400010f140d */
[----:B0-----:R-:W-:-:S13]  /*0220*/  ISETP.NE.AND P1, PT, R0, 0x2, PT ;  /* 0x000000020000780c */ /* 0x001fda0003f25270 */
[----:B--2---:R-:W-:Y:S01]  /*0230*/  @!P1 FADD R11, -R10, -RZ ;  /* 0x800000ff0a0b9221 */ /* 0x004fe20000000100 */
[----:B------:R-:W-:-:S05]  /*0240*/  @P1 IMAD.MOV.U32 R11, RZ, RZ, R10 ;  /* 0x000000ffff0b1224 */ /* 0x000fca00078e000a */
[----:B------:R0:W-:Y:S04]  /*0250*/  STG.E desc[UR4][R6.64], R11 ;  /* 0x0000000b06007986 */ /* 0x0001e8000c101904 */
[----:B------:R-:W2:Y:S02]  /*0260*/  @!P1 LDG.E R0, desc[UR4][R8.64+-0x8] ;  /* 0xfffff80408009981 */ /* 0x000ea4000c1e1900 */
[----:B--2---:R-:W-:-:S06]  /*0270*/  @!P1 FADD R13, -R0, -RZ ;  /* 0x800000ff000d9221 */ /* 0x004fcc0000000100 */
[----:B------:R-:W2:Y:S04]  /*0280*/  @P1 LDG.E R13, desc[UR4][R8.64+-0x8] ;  /* 0xfffff804080d1981 */ /* 0x000ea8000c1e1900 */
[----:B--2---:R0:W-:Y:S02]  /*0290*/  STG.E desc[UR4][R8.64+-0x4], R13 ;  /* 0xfffffc0d08007986 */ /* 0x0041e4000c101904 */
.L_x_16:
[----:B------:R-:W-:Y:S05]  /*02a0*/  BSYNC.RECONVERGENT B0 ;  /* 0x0000000000007941 */ /* 0x000fea0003800200 */
.L_x_15:
[----:B------:R-:W-:Y:S05]  /*02b0*/  @P0 EXIT ;  /* 0x000000000000094d */ /* 0x000fea0003800000 */
[----:B------:R-:W1:Y:S01]  /*02c0*/  LDCU.64 UR6, c[0x0][0x380] ;  /* 0x00007000ff0677ac */ /* 0x000e620008000a00 */
[----:B------:R-:W-:Y:S01]  /*02d0*/  IADD3 R0, P0, PT, R5, R2, RZ ;  /* 0x0000000205007210 */ /* 0x000fe20007f1e0ff */
[----:B0-----:R-:W0:Y:S04]  /*02e0*/  LDC.64 R10, c[0x0][0x380] ;  /* 0x0000e000ff0a7b82 */ /* 0x001e280000000a00 */
[----:B------:R-:W-:Y:S01]  /*02f0*/  IMAD.X R7, R4, 0x1, R3, P0 ;  /* 0x0000000104077824 */ /* 0x000fe200000e0603 */
[----:B-1----:R-:W-:-:S04]  /*0300*/  LEA R6, P0, R0, UR6, 0x2 ;  /* 0x0000000600067c11 */ /* 0x002fc8000f8010ff */
[----:B------:R-:W-:Y:S02]  /*0310*/  LEA.HI.X R7, R0, UR7, R7, 0x2, P0 ;  /* 0x0000000700077c11 */ /* 0x000fe400080f1407 */
[----:B------:R-:W1:Y:S03]  /*0320*/  LDC R0, c[0x0][0x398] ;  /* 0x0000e600ff007b82 */ /* 0x000e660000000800 */
[----:B------:R-:W2:Y:S01]  /*0330*/  LDG.E R6, desc[UR4][R6.64] ;  /* 0x0000000406067981 */ /* 0x000ea2000c1e1900 */
[----:B------:R-:W-:-:S04]  /*0340*/  IMAD.WIDE.U32 R8, R2, UR8, RZ ;  /* 0x0000000802087c25 */ /* 0x000fc8000f8e00ff */
[----:B0-----:R-:W-:-:S03]  /*0350*/  IMAD.WIDE.U32 R4, R5, 0x4, R10 ;  /* 0x0000000405047825 */ /* 0x001fc600078e000a */
[----:B------:R-:W-:Y:S02]  /*0360*/  LEA R10, P1, R8, R4, 0x2 ;  /* 0x00000004080a7211 */ /* 0x000fe400078210ff */
[----:B-1----:R-:W-:Y:S01]  /*0370*/  ISETP.NE.AND P0, PT, R0, 0x1, PT ;  /* 0x000000010000780c */ /* 0x002fe20003f05270 */
[----:B------:R-:W-:-:S04]  /*0380*/  IMAD R0, R2, UR9, RZ ;  /* 0x0000000902007c24 */ /* 0x000fc8000f8e02ff */
[----:B------:R-:W-:-:S04]  /*0390*/  IMAD R13, R3, UR8, R0 ;  /* 0x00000008030d7c24 */ /* 0x000fc8000f8e0200 */
[----:B------:R-:W-:-:S05]  /*03a0*/  IMAD.IADD R11, R9, 0x1, R13 ;  /* 0x00000001090b7824 */ /* 0x000fca00078e020d */
[----:B------:R-:W-:Y:S01]  /*03b0*/  LEA.HI.X R11, R8, R5, R11, 0x2, P1 ;  /* 0x00000005080b7211 */ /* 0x000fe200008f140b */
[----:B--2---:R-:W-:Y:S01]  /*03c0*/  @!P0 FADD R9, -R6, -RZ ;  /* 0x800000ff06098221 */ /* 0x004fe20000000100 */
[----:B------:R-:W-:-:S05]  /*03d0*/  @P0 IMAD.MOV.U32 R9, RZ, RZ, R6 ;  /* 0x000000ffff090224 */ /* 0x000fca00078e0006 */
[----:B------:R-:W-:Y:S04]  /*03e0*/  STG.E desc[UR4][R4.64], R9 ;  /* 0x0000000904007986 */ /* 0x000fe8000c101904 */
[----:B------:R-:W2:Y:S01]  /*03f0*/  @!P0 LDG.E R0, desc[UR4][R10.64] ;  /* 0x000000040a008981 */ /* 0x000ea2000c1e1900 */
[----:B------:R-:W-:-:S04]  /*0400*/  UIADD3 UR6, UP0, UPT, UR10, -0x1, URZ ;  /* 0xffffffff0a067890 */ /* 0x000fc8000ff1e0ff */
[----:B------:R-:W-:Y:S02]  /*0410*/  UIADD3.X UR7, UPT, UPT, UR11, -0x1, URZ, UP0, !UPT ;  /* 0xffffffff0b077890 */ /* 0x000fe400087fe4ff */
[----:B------:R-:W-:-:S04]  /*0420*/  IMAD.WIDE.U32 R6, R2, UR6, RZ ;  /* 0x0000000602067c25 */ /* 0x000fc8000f8e00ff */
[----:B--2---:R-:W-:-:S06]  /*0430*/  @!P0 FADD R13, -R0, -RZ ;  /* 0x800000ff000d8221 */ /* 0x004fcc0000000100 */
[----:B------:R-:W2:Y:S01]  /*0440*/  @P0 LDG.E R13, desc[UR4][R10.64] ;  /* 0x000000040a0d0981 */ /* 0x000ea2000c1e1900 */
[----:B------:R-:W-:Y:S01]  /*0450*/  IMAD R0, R2, UR7, RZ ;  /* 0x0000000702007c24 */ /* 0x000fe2000f8e02ff */
[----:B------:R-:W-:-:S03]  /*0460*/  LEA R2, P0, R6, R4, 0x2 ;  /* 0x0000000406027211 */ /* 0x000fc600078010ff */
[----:B------:R-:W-:-:S04]  /*0470*/  IMAD R3, R3, UR6, R0 ;  /* 0x0000000603037c24 */ /* 0x000fc8000f8e0200 */
[----:B------:R-:W-:-:S05]  /*0480*/  IMAD.IADD R3, R7, 0x1, R3 ;  /* 0x0000000107037824 */ /* 0x000fca00078e0203 */
[----:B------:R-:W-:-:S05]  /*0490*/  LEA.HI.X R3, R6, R5, R3, 0x2, P0 ;  /* 0x0000000506037211 */ /* 0x000fca00000f1403 */
[----:B--2---:R-:W-:Y:S01]  /*04a0*/  STG.E desc[UR4][R2.64], R13 ;  /* 0x0000000d02007986 */ /* 0x004fe2000c101904 */
[----:B------:R-:W-:Y:S05]  /*04b0*/  EXIT ;  /* 0x000000000000794d */ /* 0x000fea0003800000 */
.L_x_17:
        /* <DEDUP_REMOVED lines=12> */
.L_x_24:


//--------------------- .text._Z18diffuse_bad_kernelPfS_mmf --------------------------
	.section	.text._Z18diffuse_bad_kernelPfS_mmf,"ax",@progbits
	.align	128
        .global         _Z18diffuse_bad_kernelPfS_mmf
        .type           _Z18diffuse_bad_kernelPfS_mmf,@function
        .size           _Z18diffuse_bad_kernelPfS_mmf,(.L_x_25 - _Z18diffuse_bad_kernelPfS_mmf)
        .other          _Z18diffuse_bad_kernelPfS_mmf,@"STO_CUDA_ENTRY STV_DEFAULT"
_Z18diffuse_bad_kernelPfS_mmf:
.text._Z18diffuse_bad_kernelPfS_mmf:
        /* <DEDUP_REMOVED lines=26> */
[----:B------:R-:W-:Y:S01]  /*01a0*/  HFMA2 R7, -RZ, RZ, 0, 0 ;  /* 0x00000000ff077431 */ /* 0x000fe200000001ff */
[C---:B------:R-:W-:Y:S01]  /*01b0*/  IADD3 R9, PT, PT, R5.reuse, -0x1, RZ ;  /* 0xffffffff05097810 */ /* 0x040fe20007ffe0ff */
[C---:B------:R-:W-:Y:S01]  /*01c0*/  VIADD R13, R5.reuse, 0x1 ;  /* 0x00000001050d7836 */ /* 0x040fe20000000000 */
[----:B------:R-:W1:Y:S01]  /*01d0*/  LDCU.64 UR4, c[0x0][0x358] ;  /* 0x00006b00ff0477ac */ /* 0x000e620008000a00 */
[----:B------:R-:W-:Y:S02]  /*01e0*/  VIADD R8, R6, 0xffffffff ;  /* 0xffffffff06087836 */ /* 0x000fe40000000000 */
[----:B------:R-:W-:Y:S01]  /*01f0*/  IMAD R15, R5, UR7, RZ ;  /* 0x00000007050f7c24 */ /* 0x000fe2000f8e02ff */
[----:B------:R-:W2:Y:S01]  /*0200*/  LDCU UR8, c[0x0][0x3a0] ;  /* 0x00007400ff0877ac */ /* 0x000ea20008000800 */
[----:B------:R-:W-:-:S04]  /*0210*/  IMAD.WIDE.U32 R10, R9, UR6, R6 ;  /* 0x00000006090a7c25 */ /* 0x000fc8000f8e0006 */
[----:B------:R-:W-:Y:S01]  /*0220*/  IMAD R11, R9, UR7, R11 ;  /* 0x00000007090b7c24 */ /* 0x000fe2000f8e020b */
[----:B------:R-:W-:Y:S01]  /*0230*/  MOV R9, RZ ;  /* 0x000000ff00097202 */ /* 0x000fe20000000f00 */
[----:B------:R-:W-:Y:S01]  /*0240*/  IMAD.WIDE.U32 R2, R5, UR6, R6 ;  /* 0x0000000605027c25 */ /* 0x000fe2000f8e0006 */
[----:B0-----:R-:W-:-:S03]  /*0250*/  LEA R4, P0, R10, UR14, 0x2 ;  /* 0x0000000e0a047c11 */ /* 0x001fc6000f8010ff */
[----:B------:R-:W-:-:S04]  /*0260*/  IMAD.WIDE.U32 R6, R13, UR6, R6 ;  /* 0x000000060d067c25 */ /* 0x000fc8000f8e0006 */
[----:B------:R-:W-:Y:S01]  /*0270*/  IMAD.WIDE.U32 R8, R5, UR6, R8 ;  /* 0x0000000605087c25 */ /* 0x000fe2000f8e0008 */
[----:B------:R-:W-:Y:S02]  /*0280*/  LEA.HI.X R5, R10, UR15, R11, 0x2, P0 ;  /* 0x0000000f0a057c11 */ /* 0x000fe400080f140b */
[----:B------:R-:W-:Y:S01]  /*0290*/  LEA R10, P0, R6, UR14, 0x2 ;  /* 0x0000000e060a7c11 */ /* 0x000fe2000f8010ff */
[----:B------:R-:W-:Y:S01]  /*02a0*/  IMAD R13, R13, UR7, R7 ;  /* 0x000000070d0d7c24 */ /* 0x000fe2000f8e0207 */
[----:B------:R-:W-:Y:S01]  /*02b0*/  LEA R12, P1, R8, UR14, 0x2 ;  /* 0x0000000e080c7c11 */ /* 0x000fe2000f8210ff */
[----:B------:R-:W-:Y:S01]  /*02c0*/  IMAD.IADD R7, R3, 0x1, R15 ;  /* 0x0000000103077824 */ /* 0x000fe200078e020f */
[----:B------:R-:W-:Y:S01]  /*02d0*/  IADD3 R3, PT, PT, R15, R9, RZ ;  /* 0x000000090f037210 */ /* 0x000fe20007ffe0ff */
[----:B------:R-:W-:Y:S01]  /*02e0*/  IMAD.SHL.U32 R9, R2, 0x4, RZ ;  /* 0x0000000402097824 */ /* 0x000fe200078e00ff */
[----:B------:R-:W-:Y:S01]  /*02f0*/  LEA.HI.X R11, R6, UR15, R13, 0x2, P0 ;  /* 0x0000000f060b7c11 */ /* 0x000fe200080f140d */
[----:B-1----:R-:W3:Y:S01]  /*0300*/  LDG.E R4, desc[UR4][R4.64] ;  /* 0x0000000404047981 */ /* 0x002ee2000c1e1900 */
[----:B------:R-:W-:-:S02]  /*0310*/  SHF.L.U64.HI R14, R2, 0x2, R7 ;  /* 0x00000002020e7819 */ /* 0x000fc40000010207 */
[----:B------:R-:W-:Y:S02]  /*0320*/  LEA.HI.X R13, R8, UR15, R3, 0x2, P1 ;  /* 0x0000000f080d7c11 */ /* 0x000fe400088f1403 */
[----:B------:R-:W-:Y:S01]  /*0330*/  IADD3 R2, P0, PT, R9, UR14, RZ ;  /* 0x0000000e09027c10 */ /* 0x000fe2000ff1e0ff */
[----:B------:R-:W3:Y:S03]  /*0340*/  LDG.E R11, desc[UR4][R10.64] ;  /* 0x000000040a0b7981 */ /* 0x000ee6000c1e1900 */
[----:B------:R-:W-:Y:S01]  /*0350*/  IADD3.X R3, PT, PT, R14, UR15, RZ, P0, !PT ;  /* 0x0000000f0e037c10 */ /* 0x000fe200087fe4ff */
[----:B------:R-:W4:Y:S04]  /*0360*/  LDG.E R13, desc[UR4][R12.64] ;  /* 0x000000040c0d7981 */ /* 0x000f28000c1e1900 */
[----:B------:R-:W5:Y:S04]  /*0370*/  LDG.E R7, desc[UR4][R2.64+0x4] ;  /* 0x0000040402077981 */ /* 0x000f68000c1e1900 */
[----:B------:R-:W2:Y:S01]  /*0380*/  LDG.E R0, desc[UR4][R2.64] ;  /* 0x0000000402007981 */ /* 0x000ea2000c1e1900 */
[----:B---3--:R-:W-:-:S04]  /*0390*/  FADD R6, R4, R11 ;  /* 0x0000000b04067221 */ /* 0x008fc80000000000 */
[----:B----4-:R-:W-:-:S04]  /*03a0*/  FADD R6, R6, R13 ;  /* 0x0000000d06067221 */ /* 0x010fc80000000000 */
[----:B-----5:R-:W-:Y:S01]  /*03b0*/  FADD R7, R6, R7 ;  /* 0x0000000706077221 */ /* 0x020fe20000000000 */
[----:B------:R-:W-:-:S03]  /*03c0*/  IADD3 R4, P0, PT, R9, UR12, RZ ;  /* 0x0000000c09047c10 */ /* 0x000fc6000ff1e0ff */
[----:B--2---:R-:W-:Y:S01]  /*03d0*/  FFMA R7, R0, -4, R7 ;  /* 0xc080000000077823 */ /* 0x004fe20000000007 */
[----:B------:R-:W-:-:S03]  /*03e0*/  IADD3.X R5, PT, PT, R14, UR13, RZ, P0, !PT ;  /* 0x0000000d0e057c10 */ /* 0x000fc600087fe4ff */
[----:B------:R-:W-:-:S05]  /*03f0*/  FFMA R7, R7, UR8, R0 ;  /* 0x0000000807077c23 */ /* 0x000fca0008000000 */
[----:B------:R-:W-:Y:S01]  /*0400*/  STG.E desc[UR4][R4.64], R7 ;  /* 0x0000000704007986 */ /* 0x000fe2000c101904 */
[----:B------:R-:W-:Y:S05]  /*0410*/  EXIT ;  /* 0x000000000000794d */ /* 0x000fea0003800000 */
.L_x_18:
        /* <DEDUP_REMOVED lines=14> */
.L_x_25:


//--------------------- .text._Z14mat_add_kernelPfS_mmf --------------------------
	.section	.text._Z14mat_add_kernelPfS_mmf,"ax",@progbits
	.align	128
        .global         _Z14mat_add_kernelPfS_mmf
        .type           _Z14mat_add_kernelPfS_mmf,@function
        .size           _Z14mat_add_kernelPfS_mmf,(.L_x_26 - _Z14mat_add_kernelPfS_mmf)
        .other          _Z14mat_add_kernelPfS_mmf,@"STO_CUDA_ENTRY STV_DEFAULT"
_Z14mat_add_kernelPfS_mmf:
.text._Z14mat_add_kernelPfS_mmf:
[----:B------:R-:W-:Y:S01]  /*0000*/  LDC R1, c[0x0][0x37c] ;  /* 0x0000df00ff017b82 */ /* 0x000fe20000000800 */
[----:B------:R-:W0:Y:S01]  /*0010*/  S2R R3, SR_TID.X ;  /* 0x0000000000037919 */ /* 0x000e220000002100 */
[----:B------:R-:W1:Y:S06]  /*0020*/  LDCU.128 UR8, c[0x0][0x390] ;  /* 0x00007200ff0877ac */ /* 0x000e6c0008000c00 */
[----:B------:R-:W0:Y:S08]  /*0030*/  S2UR UR7, SR_CTAID.X ;  /* 0x00000000000779c3 */ /* 0x000e300000002500 */
[----:B------:R-:W0:Y:S01]  /*0040*/  LDC R0, c[0x0][0x360] ;  /* 0x0000d800ff007b82 */ /* 0x000e220000000800 */
[----:B-1----:R-:W-:-:S02]  /*0050*/  UIMAD UR6, UR11, UR8, URZ ;  /* 0x000000080b0672a4 */ /* 0x002fc4000f8e02ff */
[----:B------:R-:W-:Y:S02]  /*0060*/  UIMAD.WIDE.U32 UR4, UR10, UR8, URZ ;  /* 0x000000080a0472a5 */ /* 0x000fe4000f8e00ff */
[----:B------:R-:W-:-:S04]  /*0070*/  UIMAD UR6, UR10, UR9, UR6 ;  /* 0x000000090a0672a4 */ /* 0x000fc8000f8e0206 */
[----:B------:R-:W-:-:S06]  /*0080*/  UIADD3 UR5, UPT, UPT, UR5, UR6, URZ ;  /* 0x0000000605057290 */ /* 0x000fcc000fffe0ff */
[----:B------:R-:W-:Y:S02]  /*0090*/  IMAD.U32 R2, RZ, RZ, UR5 ;  /* 0x00000005ff027e24 */ /* 0x000fe4000f8e00ff */
[----:B0-----:R-:W-:-:S05]  /*00a0*/  IMAD R0, R0, UR7, R3 ;  /* 0x0000000700007c24 */ /* 0x001fca000f8e0203 */
[----:B------:R-:W-:Y:S02]  /*00b0*/  ISETP.LT.U32.AND P0, PT, R0, UR4, PT ;  /* 0x0000000400007c0c */ /* 0x000fe4000bf01070 */
[----:B------:R-:W-:-:S04]  /*00c0*/  SHF.R.S32.HI R3, RZ, 0x1f, R0 ;  /* 0x0000001fff037819 */ /* 0x000fc80000011400 */
[----:B------:R-:W-:-:S13]  /*00d0*/  ISETP.GT.U32.AND.EX P0, PT, R2, R3, PT, P0 ;  /* 0x000000030200720c */ /* 0x000fda0003f04100 */
[----:B------:R-:W-:Y:S05]  /*00e0*/  @!P0 EXIT ;  /* 0x000000000000894d */ /* 0x000fea0003800000 */
[----:B------:R-:W0:Y:S01]  /*00f0*/  LDCU.128 UR8, c[0x0][0x380] ;  /* 0x00007000ff0877ac */ /* 0x000e220008000c00 */
[C---:B------:R-:W-:Y:S01]  /*0100*/  IMAD.SHL.U32 R2, R0.reuse, 0x4, RZ ;  /* 0x0000000400027824 */ /* 0x040fe200078e00ff */
[----:B------:R-:W-:Y:S01]  /*0110*/  SHF.L.U64.HI R0, R0, 0x2, R3 ;  /* 0x0000000200007819 */ /* 0x000fe20000010203 */
[----:B------:R-:W1:Y:S01]  /*0120*/  LDCU.64 UR4, c[0x0][0x358] ;  /* 0x00006b00ff0477ac */ /* 0x000e620008000a00 */
[----:B------:R-:W2:Y:S02]  /*0130*/  LDCU UR6, c[0x0][0x3a0] ;  /* 0x00007400ff0677ac */ /* 0x000ea40008000800 */
[C---:B0-----:R-:W-:Y:S02]  /*0140*/  IADD3 R4, P0, PT, R2.reuse, UR10, RZ ;  /* 0x0000000a02047c10 */ /* 0x041fe4000ff1e0ff */
[----:B------:R-:W-:Y:S02]  /*0150*/  IADD3 R2, P1, PT, R2, UR8, RZ ;  /* 0x0000000802027c10 */ /* 0x000fe4000ff3e0ff */
[----:B------:R-:W-:-:S02]  /*0160*/  IADD3.X R5, PT, PT, R0, UR11, RZ, P0, !PT ;  /* 0x0000000b00057c10 */ /* 0x000fc400087fe4ff */
[----:B------:R-:W-:-:S03]  /*0170*/  IADD3.X R3, PT, PT, R0, UR9, RZ, P1, !PT ;  /* 0x0000000900037c10 */ /* 0x000fc60008ffe4ff */
[----:B-1----:R-:W2:Y:S04]  /*0180*/  LDG.E R4, desc[UR4][R4.64] ;  /* 0x0000000404047981 */ /* 0x002ea8000c1e1900 */
[----:B------:R-:W2:Y:S02]  /*0190*/  LDG.E R7, desc[UR4][R2.64] ;  /* 0x0000000402077981 */ /* 0x000ea4000c1e1900 */
[----:B--2---:R-:W-:-:S05]  /*01a0*/  FFMA R7, R4, UR6, R7 ;  /* 0x0000000604077c23 */ /* 0x004fca0008000007 */
[----:B------:R-:W-:Y:S01]  /*01b0*/  STG.E desc[UR4][R2.64], R7 ;  /* 0x0000000702007986 */ /* 0x000fe2000c101904 */
[----:B------:R-:W-:Y:S05]  /*01c0*/  EXIT ;  /* 0x000000000000794d */ /* 0x000fea0003800000 */
.L_x_19:
        /* <DEDUP_REMOVED lines=11> */
.L_x_26:


//--------------------- .text._Z24scalar_multiplier_kernelPfmmf --------------------------
	.section	.text._Z24scalar_multiplier_kernelPfmmf,"ax",@progbits
	.align	128
        .global         _Z24scalar_multiplier_kernelPfmmf
        .type           _Z24scalar_multiplier_kernelPfmmf,@function
        .size           _Z24scalar_multiplier_kernelPfmmf,(.L_x_27 - _Z24scalar_multiplier_kernelPfmmf)
        .other          _Z24scalar_multiplier_kernelPfmmf,@"STO_CUDA_ENTRY STV_DEFAULT"
_Z24scalar_multiplier_kernelPfmmf:
.text._Z24scalar_multiplier_kernelPfmmf:
[----:B------:R-:W-:Y:S01]  /*0000*/  LDC R1, c[0x0][0x37c] ;  /* 0x0000df00ff017b82 */ /* 0x000fe20000000800 */
[----:B------:R-:W0:Y:S01]  /*0010*/  S2R R3, SR_TID.X ;  /* 0x0000000000037919 */ /* 0x000e220000002100 */
[----:B------:R-:W1:Y:S06]  /*0020*/  LDCU.64 UR8, c[0x0][0x390] ;  /* 0x00007200ff0877ac */ /* 0x000e6c0008000a00 */
[----:B------:R-:W0:Y:S01]  /*0030*/  S2UR UR7, SR_CTAID.X ;  /* 0x00000000000779c3 */ /* 0x000e220000002500 */
[----:B------:R-:W1:Y:S07]  /*0040*/  LDCU.64 UR10, c[0x0][0x388] ;  /* 0x00007100ff0a77ac */ /* 0x000e6e0008000a00 */
[----:B------:R-:W0:Y:S01]  /*0050*/  LDC R0, c[0x0][0x360] ;  /* 0x0000d800ff007b82 */ /* 0x000e220000000800 */
[----:B-1----:R-:W-:-:S02]  /*0060*/  UIMAD UR6, UR9, UR10, URZ ;  /* 0x0000000a090672a4 */ /* 0x002fc4000f8e02ff */
[----:B------:R-:W-:Y:S02]  /*0070*/  UIMAD.WIDE.U32 UR4, UR8, UR10, URZ ;  /* 0x0000000a080472a5 */ /* 0x000fe4000f8e00ff */
[----:B------:R-:W-:-:S04]  /*0080*/  UIMAD UR6, UR8, UR11, UR6 ;  /* 0x0000000b080672a4 */ /* 0x000fc8000f8e0206 */
[----:B------:R-:W-:Y:S01]  /*0090*/  UIADD3 UR5, UPT, UPT, UR5, UR6, URZ ;  /* 0x0000000605057290 */ /* 0x000fe2000fffe0ff */
[----:B0-----:R-:W-:-:S05]  /*00a0*/  IMAD R0, R0, UR7, R3 ;  /* 0x0000000700007c24 */ /* 0x001fca000f8e0203 */
[----:B------:R-:W-:Y:S01]  /*00b0*/  IMAD.U32 R2, RZ, RZ, UR5 ;  /* 0x00000005ff027e24 */ /* 0x000fe2000f8e00ff */
[----:B------:R-:W-:Y:S02]  /*00c0*/  ISETP.LT.U32.AND P0, PT, R0, UR4, PT ;  /* 0x0000000400007c0c */ /* 0x000fe4000bf01070 */
[----:B------:R-:W-:-:S04]  /*00d0*/  SHF.R.S32.HI R3, RZ, 0x1f, R0 ;  /* 0x0000001fff037819 */ /* 0x000fc80000011400 */
[----:B------:R-:W-:-:S13]  /*00e0*/  ISETP.GT.U32.AND.EX P0, PT, R2, R3, PT, P0 ;  /* 0x000000030200720c */ /* 0x000fda0003f04100 */
[----:B------:R-:W-:Y:S05]  /*00f0*/  @!P0 EXIT ;  /* 0x000000000000894d */ /* 0x000fea0003800000 */
[----:B------:R-:W0:Y:S01]  /*0100*/  LDCU.64 UR6, c[0x0][0x380] ;  /* 0x00007000ff0677ac */ /* 0x000e220008000a00 */
[----:B------:R-:W1:Y:S01]  /*0110*/  LDCU.64 UR4, c[0x0][0x358] ;  /* 0x00006b00ff0477ac */ /* 0x000e620008000a00 */
[C---:B0-----:R-:W-:Y:S01]  /*0120*/  LEA R2, P0, R0.reuse, UR6, 0x2 ;  /* 0x0000000600027c11 */ /* 0x041fe2000f8010ff */
[----:B------:R-:W0:Y:S03]  /*0130*/  LDCU UR6, c[0x0][0x398] ;  /* 0x00007300ff0677ac */ /* 0x000e260008000800 */
[----:B------:R-:W-:-:S05]  /*0140*/  LEA.HI.X R3, R0, UR7, R3, 0x2, P0 ;  /* 0x0000000700037c11 */ /* 0x000fca00080f1403 */
[----:B-1----:R-:W0:Y:S02]  /*0150*/  LDG.E R0, desc[UR4][R2.64] ;  /* 0x0000000402007981 */ /* 0x002e24000c1e1900 */
[----:B0-----:R-:W-:-:S05]  /*0160*/  FMUL R5, R0, UR6 ;  /* 0x0000000600057c20 */ /* 0x001fca0008400000 */
[----:B------:R-:W-:Y:S01]  /*0170*/  STG.E desc[UR4][R2.64], R5 ;  /* 0x0000000502007986 */ /* 0x000fe2000c101904 */
[----:B------:R-:W-:Y:S05]  /*0180*/  EXIT ;  /* 0x000000000000794d */ /* 0x000fea0003800000 */
.L_x_20:
        /* <DEDUP_REMOVED lines=15> */
.L_x_27:


//--------------------- .nv.shared.reserved.0     --------------------------
	.section	.nv.shared.reserved.0,"aw",@nobits
	.weak		__nv_reservedSMEM_offset_0_alias
	.size		__nv_reservedSMEM_offset_0_alias, 0, 64
	.other		__nv_reservedSMEM_offset_0_alias,@"STO_CUDA_RESERVED_SHARED STV_DEFAULT"
__nv_reservedSMEM_offset_0_alias:
	.zero		0
	.zero		64


//--------------------- .nv.constant0._Z13advect_kernelPfS_S_S_mmf --------------------------
	.section	.nv.constant0._Z13advect_kernelPfS_S_S_mmf,"a",@progbits
	.sectionflags	@""
	.align	4
.nv.constant0._Z13advect_kernelPfS_S_S_mmf:
	.zero		948


//--------------------- .nv.constant0._Z21diffuse_jacobi_kernelPfS_PKfmmf --------------------------
	.section	.nv.constant0._Z21diffuse_jacobi_kernelPfS_PKfmmf,"a",@progbits
	.sectionflags	@""
	.align	4
.nv.constant0._Z21diffuse_jacobi_kernelPfS_PKfmmf:
	.zero		940


//--------------------- .nv.constant0._Z14set_bnd_kernelPfmmi --------------------------
	.section	.nv.constant0._Z14set_bnd_kernelPfmmi,"a",@progbits
	.sectionflags	@""
	.align	4
.nv.constant0._Z14set_bnd_kernelPfmmi:
	.zero		924


//--------------------- .nv.constant0._Z18diffuse_bad_kernelPfS_mmf --------------------------
	.section	.nv.constant0._Z18diffuse_bad_kernelPfS_mmf,"a",@progbits
	.sectionflags	@""
	.align	4
.nv.constant0._Z18diffuse_bad_kernelPfS_mmf:
	.zero		932


//--------------------- .nv.constant0._Z14mat_add_kernelPfS_mmf --------------------------
	.section	.nv.constant0._Z14mat_add_kernelPfS_mmf,"a",@progbits
	.sectionflags	@""
	.align	4
.nv.constant0._Z14mat_add_kernelPfS_mmf:
	.zero		932


//--------------------- .nv.constant0._Z24scalar_multiplier_kernelPfmmf --------------------------
	.section	.nv.constant0._Z24scalar_multiplier_kernelPfmmf,"a",@progbits
	.sectionflags	@""
	.align	4
.nv.constant0._Z24scalar_multiplier_kernelPfmmf:
	.zero		924


//--------------------- SYMBOLS --------------------------

	.type		.nv.reservedSmem.offset0,@object
	.size		.nv.reservedSmem.offset0,0x4
